//
// Generated by NVIDIA NVVM Compiler
//
// Compiler Build ID: CL-36424714
// Cuda compilation tools, release 13.0, V13.0.88
// Based on NVVM 20.0.0
//

.version 9.0
.target sm_100
.address_size 64

	// .globl	_Z9computeRoPffiii
.const .align 4 .b8 C[16] = {205, 204, 76, 63, 205, 204, 76, 190, 193, 9, 28, 61, 161, 14, 106, 187};

.visible .entry _Z9computeRoPffiii(
	.param .u64 .ptr .align 1 _Z9computeRoPffiii_param_0,
	.param .f32 _Z9computeRoPffiii_param_1,
	.param .u32 _Z9computeRoPffiii_param_2,
	.param .u32 _Z9computeRoPffiii_param_3,
	.param .u32 _Z9computeRoPffiii_param_4
)
{
	.reg .pred 	%p<4>;
	.reg .b32 	%r<14>;
	.reg .b32 	%f<5>;
	.reg .b64 	%rd<5>;

	ld.param.u64 	%rd1, [_Z9computeRoPffiii_param_0];
	ld.param.f32 	%f1, [_Z9computeRoPffiii_param_1];
	ld.param.u32 	%r3, [_Z9computeRoPffiii_param_2];
	ld.param.u32 	%r4, [_Z9computeRoPffiii_param_3];
	mov.u32 	%r6, %tid.x;
	mov.u32 	%r7, %ctaid.x;
	mov.u32 	%r8, %ntid.x;
	mad.lo.s32 	%r1, %r7, %r8, %r6;
	mov.u32 	%r9, %tid.y;
	mov.u32 	%r10, %ctaid.y;
	mov.u32 	%r11, %ntid.y;
	mad.lo.s32 	%r12, %r10, %r11, %r9;
	setp.ge.s32 	%p1, %r1, %r3;
	setp.ge.s32 	%p2, %r12, %r4;
	or.pred  	%p3, %p1, %p2;
	@%p3 bra 	$L__BB0_2;
	cvta.to.global.u64 	%rd2, %rd1;
	mad.lo.s32 	%r13, %r3, %r12, %r1;
	mul.f32 	%f2, %f1, %f1;
	mul.wide.s32 	%rd3, %r13, 4;
	add.s64 	%rd4, %rd2, %rd3;
	ld.global.f32 	%f3, [%rd4];
	div.rn.f32 	%f4, %f2, %f3;
	st.global.f32 	[%rd4], %f4;
$L__BB0_2:
	ret;

}
	// .globl	_Z27dispToStrain_strainToStressPfS_S_S_S_S_S_S_S_ffiii
.visible .entry _Z27dispToStrain_strainToStressPfS_S_S_S_S_S_S_S_ffiii(
	.param .u64 .ptr .align 1 _Z27dispToStrain_strainToStressPfS_S_S_S_S_S_S_S_ffiii_param_0,
	.param .u64 .ptr .align 1 _Z27dispToStrain_strainToStressPfS_S_S_S_S_S_S_S_ffiii_param_1,
	.param .u64 .ptr .align 1 _Z27dispToStrain_strainToStressPfS_S_S_S_S_S_S_S_ffiii_param_2,
	.param .u64 .ptr .align 1 _Z27dispToStrain_strainToStressPfS_S_S_S_S_S_S_S_ffiii_param_3,
	.param .u64 .ptr .align 1 _Z27dispToStrain_strainToStressPfS_S_S_S_S_S_S_S_ffiii_param_4,
	.param .u64 .ptr .align 1 _Z27dispToStrain_strainToStressPfS_S_S_S_S_S_S_S_ffiii_param_5,
	.param .u64 .ptr .align 1 _Z27dispToStrain_strainToStressPfS_S_S_S_S_S_S_S_ffiii_param_6,
	.param .u64 .ptr .align 1 _Z27dispToStrain_strainToStressPfS_S_S_S_S_S_S_S_ffiii_param_7,
	.param .u64 .ptr .align 1 _Z27dispToStrain_strainToStressPfS_S_S_S_S_S_S_S_ffiii_param_8,
	.param .f32 _Z27dispToStrain_strainToStressPfS_S_S_S_S_S_S_S_ffiii_param_9,
	.param .f32 _Z27dispToStrain_strainToStressPfS_S_S_S_S_S_S_S_ffiii_param_10,
	.param .u32 _Z27dispToStrain_strainToStressPfS_S_S_S_S_S_S_S_ffiii_param_11,
	.param .u32 _Z27dispToStrain_strainToStressPfS_S_S_S_S_S_S_S_ffiii_param_12,
	.param .u32 _Z27dispToStrain_strainToStressPfS_S_S_S_S_S_S_S_ffiii_param_13
)
{
	.reg .pred 	%p<9>;
	.reg .b32 	%r<30>;
	.reg .b32 	%f<93>;
	.reg .b64 	%rd<54>;

	ld.param.u64 	%rd4, [_Z27dispToStrain_strainToStressPfS_S_S_S_S_S_S_S_ffiii_param_0];
	ld.param.u64 	%rd5, [_Z27dispToStrain_strainToStressPfS_S_S_S_S_S_S_S_ffiii_param_1];
	ld.param.u64 	%rd9, [_Z27dispToStrain_strainToStressPfS_S_S_S_S_S_S_S_ffiii_param_5];
	ld.param.u64 	%rd10, [_Z27dispToStrain_strainToStressPfS_S_S_S_S_S_S_S_ffiii_param_6];
	ld.param.u64 	%rd11, [_Z27dispToStrain_strainToStressPfS_S_S_S_S_S_S_S_ffiii_param_7];
	ld.param.u64 	%rd12, [_Z27dispToStrain_strainToStressPfS_S_S_S_S_S_S_S_ffiii_param_8];
	ld.param.f32 	%f14, [_Z27dispToStrain_strainToStressPfS_S_S_S_S_S_S_S_ffiii_param_9];
	ld.param.f32 	%f15, [_Z27dispToStrain_strainToStressPfS_S_S_S_S_S_S_S_ffiii_param_10];
	ld.param.u32 	%r5, [_Z27dispToStrain_strainToStressPfS_S_S_S_S_S_S_S_ffiii_param_11];
	ld.param.u32 	%r8, [_Z27dispToStrain_strainToStressPfS_S_S_S_S_S_S_S_ffiii_param_12];
	ld.param.u32 	%r7, [_Z27dispToStrain_strainToStressPfS_S_S_S_S_S_S_S_ffiii_param_13];
	mov.u32 	%r9, %tid.x;
	mov.u32 	%r10, %ctaid.x;
	mov.u32 	%r11, %ntid.x;
	mad.lo.s32 	%r1, %r10, %r11, %r9;
	mov.u32 	%r12, %tid.y;
	mov.u32 	%r13, %ctaid.y;
	mov.u32 	%r14, %ntid.y;
	mad.lo.s32 	%r15, %r13, %r14, %r12;
	setp.ge.s32 	%p1, %r1, %r5;
	setp.ge.s32 	%p2, %r15, %r8;
	or.pred  	%p3, %p1, %p2;
	@%p3 bra 	$L__BB1_5;
	ld.param.u64 	%rd51, [_Z27dispToStrain_strainToStressPfS_S_S_S_S_S_S_S_ffiii_param_2];
	cvta.to.global.u64 	%rd13, %rd4;
	cvta.to.global.u64 	%rd14, %rd5;
	cvta.to.global.u64 	%rd15, %rd51;
	cvta.to.global.u64 	%rd16, %rd9;
	cvta.to.global.u64 	%rd17, %rd12;
	cvta.to.global.u64 	%rd18, %rd10;
	cvta.to.global.u64 	%rd19, %rd11;
	mul.lo.s32 	%r3, %r5, %r15;
	add.s32 	%r4, %r3, %r1;
	mul.wide.s32 	%rd20, %r4, 4;
	add.s64 	%rd21, %rd16, %rd20;
	ld.global.f32 	%f1, [%rd21];
	add.s64 	%rd22, %rd17, %rd20;
	ld.global.f32 	%f2, [%rd22];
	add.s64 	%rd23, %rd18, %rd20;
	ld.global.f32 	%f3, [%rd23];
	add.s64 	%rd24, %rd19, %rd20;
	ld.global.f32 	%f4, [%rd24];
	sub.s32 	%r16, %r5, %r7;
	setp.ge.s32 	%p4, %r1, %r16;
	min.s32 	%r17, %r1, %r15;
	setp.lt.s32 	%p5, %r17, %r7;
	sub.s32 	%r18, %r8, %r7;
	setp.ge.s32 	%p6, %r15, %r18;
	or.pred  	%p7, %p4, %p6;
	add.s64 	%rd1, %rd13, %rd20;
	add.s64 	%rd2, %rd14, %rd20;
	add.s64 	%rd3, %rd15, %rd20;
	or.pred  	%p8, %p7, %p5;
	@%p8 bra 	$L__BB1_3;
	ld.param.u64 	%rd53, [_Z27dispToStrain_strainToStressPfS_S_S_S_S_S_S_S_ffiii_param_4];
	ld.param.u64 	%rd52, [_Z27dispToStrain_strainToStressPfS_S_S_S_S_S_S_S_ffiii_param_3];
	cvta.to.global.u64 	%rd25, %rd53;
	cvta.to.global.u64 	%rd26, %rd52;
	ld.const.f32 	%f16, [C+12];
	mul.wide.s32 	%rd27, %r4, 4;
	add.s64 	%rd28, %rd26, %rd27;
	ld.global.f32 	%f17, [%rd28+16];
	ld.global.f32 	%f18, [%rd28+-16];
	sub.f32 	%f19, %f17, %f18;
	fma.rn.f32 	%f20, %f16, %f19, 0f00000000;
	shl.b32 	%r19, %r5, 2;
	add.s32 	%r20, %r3, %r19;
	add.s32 	%r21, %r20, %r1;
	mul.wide.s32 	%rd29, %r21, 4;
	add.s64 	%rd30, %rd25, %rd29;
	ld.global.f32 	%f21, [%rd30];
	shl.b32 	%r22, %r5, 3;
	sub.s32 	%r23, %r20, %r22;
	add.s32 	%r24, %r23, %r1;
	mul.wide.s32 	%rd31, %r24, 4;
	add.s64 	%rd32, %rd25, %rd31;
	ld.global.f32 	%f22, [%rd32];
	sub.f32 	%f23, %f21, %f22;
	fma.rn.f32 	%f24, %f16, %f23, 0f00000000;
	add.s64 	%rd33, %rd25, %rd27;
	ld.global.f32 	%f25, [%rd33+16];
	ld.global.f32 	%f26, [%rd33+-16];
	sub.f32 	%f27, %f25, %f26;
	fma.rn.f32 	%f28, %f16, %f27, 0f00000000;
	add.s64 	%rd34, %rd26, %rd29;
	ld.global.f32 	%f29, [%rd34];
	add.s64 	%rd35, %rd26, %rd31;
	ld.global.f32 	%f30, [%rd35];
	sub.f32 	%f31, %f29, %f30;
	fma.rn.f32 	%f32, %f16, %f31, 0f00000000;
	ld.const.f32 	%f33, [C+8];
	ld.global.f32 	%f34, [%rd28+12];
	ld.global.f32 	%f35, [%rd28+-12];
	sub.f32 	%f36, %f34, %f35;
	fma.rn.f32 	%f37, %f33, %f36, %f20;
	mad.lo.s32 	%r25, %r5, 7, %r23;
	add.s32 	%r26, %r25, %r1;
	mul.wide.s32 	%rd36, %r26, 4;
	add.s64 	%rd37, %rd25, %rd36;
	ld.global.f32 	%f38, [%rd37];
	mad.lo.s32 	%r27, %r5, -6, %r25;
	mul.wide.s32 	%rd38, %r5, 4;
	add.s64 	%rd39, %rd32, %rd38;
	ld.global.f32 	%f39, [%rd39];
	sub.f32 	%f40, %f38, %f39;
	fma.rn.f32 	%f41, %f33, %f40, %f24;
	ld.global.f32 	%f42, [%rd33+12];
	ld.global.f32 	%f43, [%rd33+-12];
	sub.f32 	%f44, %f42, %f43;
	fma.rn.f32 	%f45, %f33, %f44, %f28;
	add.s64 	%rd40, %rd26, %rd36;
	ld.global.f32 	%f46, [%rd40];
	add.s64 	%rd41, %rd35, %rd38;
	ld.global.f32 	%f47, [%rd41];
	sub.f32 	%f48, %f46, %f47;
	fma.rn.f32 	%f49, %f33, %f48, %f32;
	ld.const.f32 	%f50, [C+4];
	ld.global.f32 	%f51, [%rd28+8];
	ld.global.f32 	%f52, [%rd28+-8];
	sub.f32 	%f53, %f51, %f52;
	fma.rn.f32 	%f54, %f50, %f53, %f37;
	mad.lo.s32 	%r28, %r5, 5, %r27;
	add.s32 	%r29, %r28, %r1;
	mul.wide.s32 	%rd42, %r29, 4;
	add.s64 	%rd43, %rd25, %rd42;
	ld.global.f32 	%f55, [%rd43];
	add.s64 	%rd44, %rd39, %rd38;
	ld.global.f32 	%f56, [%rd44];
	sub.f32 	%f57, %f55, %f56;
	fma.rn.f32 	%f58, %f50, %f57, %f41;
	ld.global.f32 	%f59, [%rd33+8];
	ld.global.f32 	%f60, [%rd33+-8];
	sub.f32 	%f61, %f59, %f60;
	fma.rn.f32 	%f62, %f50, %f61, %f45;
	add.s64 	%rd45, %rd26, %rd42;
	ld.global.f32 	%f63, [%rd45];
	add.s64 	%rd46, %rd41, %rd38;
	ld.global.f32 	%f64, [%rd46];
	sub.f32 	%f65, %f63, %f64;
	fma.rn.f32 	%f66, %f50, %f65, %f49;
	ld.const.f32 	%f67, [C];
	ld.global.f32 	%f68, [%rd28+4];
	ld.global.f32 	%f69, [%rd28+-4];
	sub.f32 	%f70, %f68, %f69;
	fma.rn.f32 	%f71, %f67, %f70, %f54;
	add.s64 	%rd47, %rd33, %rd38;
	ld.global.f32 	%f72, [%rd47];
	add.s64 	%rd48, %rd44, %rd38;
	ld.global.f32 	%f73, [%rd48];
	sub.f32 	%f74, %f72, %f73;
	fma.rn.f32 	%f75, %f67, %f74, %f58;
	ld.global.f32 	%f76, [%rd33+4];
	ld.global.f32 	%f77, [%rd33+-4];
	sub.f32 	%f78, %f76, %f77;
	fma.rn.f32 	%f79, %f67, %f78, %f62;
	add.s64 	%rd49, %rd28, %rd38;
	ld.global.f32 	%f80, [%rd49];
	add.s64 	%rd50, %rd46, %rd38;
	ld.global.f32 	%f81, [%rd50];
	sub.f32 	%f82, %f80, %f81;
	fma.rn.f32 	%f83, %f67, %f82, %f66;
	mul.f32 	%f90, %f14, %f71;
	mul.f32 	%f91, %f15, %f75;
	mul.f32 	%f84, %f15, %f83;
	fma.rn.f32 	%f92, %f14, %f79, %f84;
	bra.uni 	$L__BB1_4;
$L__BB1_3:
	ld.global.f32 	%f90, [%rd1];
	ld.global.f32 	%f91, [%rd2];
	ld.global.f32 	%f92, [%rd3];
$L__BB1_4:
	mul.f32 	%f85, %f2, %f91;
	fma.rn.f32 	%f86, %f1, %f90, %f85;
	st.global.f32 	[%rd1], %f86;
	mul.f32 	%f87, %f3, %f91;
	fma.rn.f32 	%f88, %f2, %f90, %f87;
	st.global.f32 	[%rd2], %f88;
	mul.f32 	%f89, %f4, %f92;
	st.global.f32 	[%rd3], %f89;
$L__BB1_5:
	ret;

}
	// .globl	_Z8freeSurfPfS_ii
.visible .entry _Z8freeSurfPfS_ii(
	.param .u64 .ptr .align 1 _Z8freeSurfPfS_ii_param_0,
	.param .u64 .ptr .align 1 _Z8freeSurfPfS_ii_param_1,
	.param .u32 _Z8freeSurfPfS_ii_param_2,
	.param .u32 _Z8freeSurfPfS_ii_param_3
)
{
	.reg .pred 	%p<4>;
	.reg .b32 	%r<15>;
	.reg .b64 	%rd<8>;

	ld.param.u64 	%rd1, [_Z8freeSurfPfS_ii_param_0];
	ld.param.u64 	%rd2, [_Z8freeSurfPfS_ii_param_1];
	ld.param.u32 	%r3, [_Z8freeSurfPfS_ii_param_2];
	ld.param.u32 	%r4, [_Z8freeSurfPfS_ii_param_3];
	mov.u32 	%r6, %tid.x;
	mov.u32 	%r7, %ctaid.x;
	mov.u32 	%r8, %ntid.x;
	mad.lo.s32 	%r1, %r7, %r8, %r6;
	mov.u32 	%r9, %tid.y;
	mov.u32 	%r10, %ctaid.y;
	mov.u32 	%r11, %ntid.y;
	mad.lo.s32 	%r12, %r10, %r11, %r9;
	setp.ge.s32 	%p1, %r1, %r3;
	setp.ge.s32 	%p2, %r12, %r4;
	or.pred  	%p3, %p1, %p2;
	@%p3 bra 	$L__BB2_2;
	cvta.to.global.u64 	%rd3, %rd1;
	cvta.to.global.u64 	%rd4, %rd2;
	mad.lo.s32 	%r13, %r3, %r12, %r1;
	mul.wide.s32 	%rd5, %r13, 4;
	add.s64 	%rd6, %rd3, %rd5;
	mov.b32 	%r14, 0;
	st.global.u32 	[%rd6], %r14;
	add.s64 	%rd7, %rd4, %rd5;
	st.global.u32 	[%rd7], %r14;
$L__BB2_2:
	ret;

}
	// .globl	_Z15lint2d_bell_gpuPfS_S_S_S_S_S_PiS0_iiiiii
.visible .entry _Z15lint2d_bell_gpuPfS_S_S_S_S_S_PiS0_iiiiii(
	.param .u64 .ptr .align 1 _Z15lint2d_bell_gpuPfS_S_S_S_S_S_PiS0_iiiiii_param_0,
	.param .u64 .ptr .align 1 _Z15lint2d_bell_gpuPfS_S_S_S_S_S_PiS0_iiiiii_param_1,
	.param .u64 .ptr .align 1 _Z15lint2d_bell_gpuPfS_S_S_S_S_S_PiS0_iiiiii_param_2,
	.param .u64 .ptr .align 1 _Z15lint2d_bell_gpuPfS_S_S_S_S_S_PiS0_iiiiii_param_3,
	.param .u64 .ptr .align 1 _Z15lint2d_bell_gpuPfS_S_S_S_S_S_PiS0_iiiiii_param_4,
	.param .u64 .ptr .align 1 _Z15lint2d_bell_gpuPfS_S_S_S_S_S_PiS0_iiiiii_param_5,
	.param .u64 .ptr .align 1 _Z15lint2d_bell_gpuPfS_S_S_S_S_S_PiS0_iiiiii_param_6,
	.param .u64 .ptr .align 1 _Z15lint2d_bell_gpuPfS_S_S_S_S_S_PiS0_iiiiii_param_7,
	.param .u64 .ptr .align 1 _Z15lint2d_bell_gpuPfS_S_S_S_S_S_PiS0_iiiiii_param_8,
	.param .u32 _Z15lint2d_bell_gpuPfS_S_S_S_S_S_PiS0_iiiiii_param_9,
	.param .u32 _Z15lint2d_bell_gpuPfS_S_S_S_S_S_PiS0_iiiiii_param_10,
	.param .u32 _Z15lint2d_bell_gpuPfS_S_S_S_S_S_PiS0_iiiiii_param_11,
	.param .u32 _Z15lint2d_bell_gpuPfS_S_S_S_S_S_PiS0_iiiiii_param_12,
	.param .u32 _Z15lint2d_bell_gpuPfS_S_S_S_S_S_PiS0_iiiiii_param_13,
	.param .u32 _Z15lint2d_bell_gpuPfS_S_S_S_S_S_PiS0_iiiiii_param_14
)
{
	.reg .b32 	%r<40>;
	.reg .b32 	%f<20>;
	.reg .b64 	%rd<38>;

	ld.param.u64 	%rd1, [_Z15lint2d_bell_gpuPfS_S_S_S_S_S_PiS0_iiiiii_param_0];
	ld.param.u64 	%rd2, [_Z15lint2d_bell_gpuPfS_S_S_S_S_S_PiS0_iiiiii_param_1];
	ld.param.u64 	%rd3, [_Z15lint2d_bell_gpuPfS_S_S_S_S_S_PiS0_iiiiii_param_2];
	ld.param.u64 	%rd4, [_Z15lint2d_bell_gpuPfS_S_S_S_S_S_PiS0_iiiiii_param_3];
	ld.param.u64 	%rd5, [_Z15lint2d_bell_gpuPfS_S_S_S_S_S_PiS0_iiiiii_param_4];
	ld.param.u64 	%rd6, [_Z15lint2d_bell_gpuPfS_S_S_S_S_S_PiS0_iiiiii_param_5];
	ld.param.u64 	%rd7, [_Z15lint2d_bell_gpuPfS_S_S_S_S_S_PiS0_iiiiii_param_6];
	ld.param.u64 	%rd8, [_Z15lint2d_bell_gpuPfS_S_S_S_S_S_PiS0_iiiiii_param_7];
	ld.param.u64 	%rd9, [_Z15lint2d_bell_gpuPfS_S_S_S_S_S_PiS0_iiiiii_param_8];
	ld.param.u32 	%r1, [_Z15lint2d_bell_gpuPfS_S_S_S_S_S_PiS0_iiiiii_param_9];
	ld.param.u32 	%r2, [_Z15lint2d_bell_gpuPfS_S_S_S_S_S_PiS0_iiiiii_param_10];
	ld.param.u32 	%r3, [_Z15lint2d_bell_gpuPfS_S_S_S_S_S_PiS0_iiiiii_param_11];
	ld.param.u32 	%r4, [_Z15lint2d_bell_gpuPfS_S_S_S_S_S_PiS0_iiiiii_param_12];
	ld.param.u32 	%r5, [_Z15lint2d_bell_gpuPfS_S_S_S_S_S_PiS0_iiiiii_param_13];
	ld.param.u32 	%r6, [_Z15lint2d_bell_gpuPfS_S_S_S_S_S_PiS0_iiiiii_param_14];
	cvta.to.global.u64 	%rd10, %rd6;
	cvta.to.global.u64 	%rd11, %rd5;
	cvta.to.global.u64 	%rd12, %rd4;
	cvta.to.global.u64 	%rd13, %rd1;
	cvta.to.global.u64 	%rd14, %rd3;
	cvta.to.global.u64 	%rd15, %rd9;
	cvta.to.global.u64 	%rd16, %rd8;
	cvta.to.global.u64 	%rd17, %rd7;
	cvta.to.global.u64 	%rd18, %rd2;
	mov.u32 	%r7, %tid.x;
	mov.u32 	%r8, %tid.y;
	mov.u32 	%r9, %ctaid.x;
	mad.lo.s32 	%r10, %r2, %r1, %r4;
	mad.lo.s32 	%r11, %r10, %r3, %r9;
	mul.wide.s32 	%rd19, %r11, 4;
	add.s64 	%rd20, %rd18, %rd19;
	ld.global.f32 	%f1, [%rd20];
	mul.lo.s32 	%r12, %r5, %r8;
	shl.b32 	%r13, %r12, 1;
	add.s32 	%r14, %r13, %r8;
	add.s32 	%r15, %r14, %r7;
	mul.wide.s32 	%rd21, %r15, 4;
	add.s64 	%rd22, %rd17, %rd21;
	ld.global.f32 	%f2, [%rd22];
	mul.f32 	%f3, %f1, %f2;
	mul.wide.u32 	%rd23, %r9, 4;
	add.s64 	%rd24, %rd16, %rd23;
	ld.global.u32 	%r16, [%rd24];
	sub.s32 	%r17, %r8, %r5;
	add.s32 	%r18, %r17, %r16;
	add.s64 	%rd25, %rd15, %rd23;
	ld.global.u32 	%r19, [%rd25];
	sub.s32 	%r20, %r7, %r5;
	add.s32 	%r21, %r20, %r19;
	mad.lo.s32 	%r22, %r18, %r6, %r21;
	mul.wide.s32 	%rd26, %r22, 4;
	add.s64 	%rd27, %rd13, %rd26;
	add.s64 	%rd28, %rd14, %rd23;
	ld.global.f32 	%f4, [%rd28];
	neg.f32 	%f5, %f4;
	mul.f32 	%f6, %f3, %f5;
	atom.global.add.f32 	%f7, [%rd27], %f6;
	ld.global.u32 	%r23, [%rd24];
	add.s32 	%r24, %r17, 1;
	add.s32 	%r25, %r24, %r23;
	ld.global.u32 	%r26, [%rd25];
	add.s32 	%r27, %r20, %r26;
	mad.lo.s32 	%r28, %r25, %r6, %r27;
	mul.wide.s32 	%rd29, %r28, 4;
	add.s64 	%rd30, %rd13, %rd29;
	add.s64 	%rd31, %rd12, %rd23;
	ld.global.f32 	%f8, [%rd31];
	neg.f32 	%f9, %f8;
	mul.f32 	%f10, %f3, %f9;
	atom.global.add.f32 	%f11, [%rd30], %f10;
	ld.global.u32 	%r29, [%rd24];
	add.s32 	%r30, %r17, %r29;
	ld.global.u32 	%r31, [%rd25];
	add.s32 	%r32, %r20, 1;
	add.s32 	%r33, %r32, %r31;
	mad.lo.s32 	%r34, %r30, %r6, %r33;
	mul.wide.s32 	%rd32, %r34, 4;
	add.s64 	%rd33, %rd13, %rd32;
	add.s64 	%rd34, %rd11, %rd23;
	ld.global.f32 	%f12, [%rd34];
	neg.f32 	%f13, %f12;
	mul.f32 	%f14, %f3, %f13;
	atom.global.add.f32 	%f15, [%rd33], %f14;
	ld.global.u32 	%r35, [%rd24];
	add.s32 	%r36, %r24, %r35;
	ld.global.u32 	%r37, [%rd25];
	add.s32 	%r38, %r32, %r37;
	mad.lo.s32 	%r39, %r36, %r6, %r38;
	mul.wide.s32 	%rd35, %r39, 4;
	add.s64 	%rd36, %rd13, %rd35;
	add.s64 	%rd37, %rd10, %rd23;
	ld.global.f32 	%f16, [%rd37];
	neg.f32 	%f17, %f16;
	mul.f32 	%f18, %f3, %f17;
	atom.global.add.f32 	%f19, [%rd36], %f18;
	ret;

}
	// .globl	_Z20stressToAccelerationPfS_S_S_S_ffii
.visible .entry _Z20stressToAccelerationPfS_S_S_S_ffii(
	.param .u64 .ptr .align 1 _Z20stressToAccelerationPfS_S_S_S_ffii_param_0,
	.param .u64 .ptr .align 1 _Z20stressToAccelerationPfS_S_S_S_ffii_param_1,
	.param .u64 .ptr .align 1 _Z20stressToAccelerationPfS_S_S_S_ffii_param_2,
	.param .u64 .ptr .align 1 _Z20stressToAccelerationPfS_S_S_S_ffii_param_3,
	.param .u64 .ptr .align 1 _Z20stressToAccelerationPfS_S_S_S_ffii_param_4,
	.param .f32 _Z20stressToAccelerationPfS_S_S_S_ffii_param_5,
	.param .f32 _Z20stressToAccelerationPfS_S_S_S_ffii_param_6,
	.param .u32 _Z20stressToAccelerationPfS_S_S_S_ffii_param_7,
	.param .u32 _Z20stressToAccelerationPfS_S_S_S_ffii_param_8
)
{
	.reg .pred 	%p<4>;
	.reg .b32 	%r<34>;
	.reg .b32 	%f<75>;
	.reg .b64 	%rd<43>;

	ld.param.u64 	%rd4, [_Z20stressToAccelerationPfS_S_S_S_ffii_param_3];
	ld.param.f32 	%f1, [_Z20stressToAccelerationPfS_S_S_S_ffii_param_5];
	ld.param.f32 	%f2, [_Z20stressToAccelerationPfS_S_S_S_ffii_param_6];
	ld.param.u32 	%r3, [_Z20stressToAccelerationPfS_S_S_S_ffii_param_7];
	ld.param.u32 	%r4, [_Z20stressToAccelerationPfS_S_S_S_ffii_param_8];
	mov.u32 	%r6, %tid.x;
	mov.u32 	%r7, %ctaid.x;
	mov.u32 	%r8, %ntid.x;
	mad.lo.s32 	%r1, %r7, %r8, %r6;
	mov.u32 	%r9, %tid.y;
	mov.u32 	%r10, %ctaid.y;
	mov.u32 	%r11, %ntid.y;
	mad.lo.s32 	%r12, %r10, %r11, %r9;
	add.s32 	%r13, %r3, -8;
	setp.ge.s32 	%p1, %r1, %r13;
	add.s32 	%r14, %r4, -8;
	setp.ge.s32 	%p2, %r12, %r14;
	or.pred  	%p3, %p1, %p2;
	@%p3 bra 	$L__BB4_2;
	ld.param.u64 	%rd42, [_Z20stressToAccelerationPfS_S_S_S_ffii_param_4];
	ld.param.u64 	%rd41, [_Z20stressToAccelerationPfS_S_S_S_ffii_param_2];
	ld.param.u64 	%rd40, [_Z20stressToAccelerationPfS_S_S_S_ffii_param_1];
	ld.param.u64 	%rd39, [_Z20stressToAccelerationPfS_S_S_S_ffii_param_0];
	cvta.to.global.u64 	%rd6, %rd41;
	cvta.to.global.u64 	%rd7, %rd42;
	cvta.to.global.u64 	%rd8, %rd4;
	cvta.to.global.u64 	%rd9, %rd40;
	cvta.to.global.u64 	%rd10, %rd39;
	shl.b32 	%r15, %r3, 2;
	add.s32 	%r16, %r1, %r15;
	add.s32 	%r17, %r16, 4;
	ld.const.f32 	%f3, [C+12];
	mul.lo.s32 	%r18, %r3, %r12;
	add.s32 	%r19, %r18, %r17;
	add.s32 	%r20, %r19, 4;
	mul.wide.s32 	%rd11, %r20, 4;
	add.s64 	%rd12, %rd6, %rd11;
	ld.global.f32 	%f4, [%rd12];
	ld.global.f32 	%f5, [%rd12+-32];
	sub.f32 	%f6, %f4, %f5;
	ld.const.f32 	%f7, [C+8];
	ld.global.f32 	%f8, [%rd12+-4];
	ld.global.f32 	%f9, [%rd12+-28];
	sub.f32 	%f10, %f8, %f9;
	mul.f32 	%f11, %f7, %f10;
	fma.rn.f32 	%f12, %f3, %f6, %f11;
	ld.const.f32 	%f13, [C+4];
	ld.global.f32 	%f14, [%rd12+-8];
	ld.global.f32 	%f15, [%rd12+-24];
	sub.f32 	%f16, %f14, %f15;
	fma.rn.f32 	%f17, %f13, %f16, %f12;
	ld.const.f32 	%f18, [C];
	ld.global.f32 	%f19, [%rd12+-12];
	ld.global.f32 	%f20, [%rd12+-20];
	sub.f32 	%f21, %f19, %f20;
	fma.rn.f32 	%f22, %f18, %f21, %f17;
	add.s32 	%r21, %r18, %r15;
	add.s32 	%r22, %r17, %r21;
	mul.wide.s32 	%rd13, %r22, 4;
	add.s64 	%rd14, %rd7, %rd13;
	ld.global.f32 	%f23, [%rd14];
	shl.b32 	%r23, %r3, 3;
	sub.s32 	%r24, %r21, %r23;
	add.s32 	%r25, %r17, %r24;
	mul.wide.s32 	%rd15, %r25, 4;
	add.s64 	%rd16, %rd7, %rd15;
	ld.global.f32 	%f24, [%rd16];
	sub.f32 	%f25, %f23, %f24;
	mad.lo.s32 	%r26, %r3, 7, %r24;
	add.s32 	%r27, %r17, %r26;
	mul.wide.s32 	%rd17, %r27, 4;
	add.s64 	%rd18, %rd7, %rd17;
	ld.global.f32 	%f26, [%rd18];
	mad.lo.s32 	%r28, %r3, -6, %r26;
	mul.wide.s32 	%rd19, %r3, 4;
	add.s64 	%rd20, %rd16, %rd19;
	ld.global.f32 	%f27, [%rd20];
	sub.f32 	%f28, %f26, %f27;
	mul.f32 	%f29, %f7, %f28;
	fma.rn.f32 	%f30, %f3, %f25, %f29;
	mad.lo.s32 	%r29, %r3, 5, %r28;
	add.s32 	%r30, %r17, %r29;
	mul.wide.s32 	%rd21, %r30, 4;
	add.s64 	%rd22, %rd7, %rd21;
	ld.global.f32 	%f31, [%rd22];
	sub.s32 	%r31, %r29, %r15;
	add.s64 	%rd23, %rd20, %rd19;
	ld.global.f32 	%f32, [%rd23];
	sub.f32 	%f33, %f31, %f32;
	fma.rn.f32 	%f34, %f13, %f33, %f30;
	mad.lo.s32 	%r32, %r3, 3, %r31;
	add.s32 	%r33, %r17, %r32;
	mul.wide.s32 	%rd24, %r33, 4;
	add.s64 	%rd25, %rd7, %rd24;
	ld.global.f32 	%f35, [%rd25];
	add.s64 	%rd26, %rd23, %rd19;
	ld.global.f32 	%f36, [%rd26];
	sub.f32 	%f37, %f35, %f36;
	fma.rn.f32 	%f38, %f18, %f37, %f34;
	mul.f32 	%f39, %f2, %f38;
	fma.rn.f32 	%f40, %f1, %f22, %f39;
	add.s64 	%rd27, %rd7, %rd11;
	ld.global.f32 	%f41, [%rd27];
	ld.global.f32 	%f42, [%rd27+-32];
	sub.f32 	%f43, %f41, %f42;
	ld.global.f32 	%f44, [%rd27+-4];
	ld.global.f32 	%f45, [%rd27+-28];
	sub.f32 	%f46, %f44, %f45;
	mul.f32 	%f47, %f7, %f46;
	fma.rn.f32 	%f48, %f3, %f43, %f47;
	ld.global.f32 	%f49, [%rd27+-8];
	ld.global.f32 	%f50, [%rd27+-24];
	sub.f32 	%f51, %f49, %f50;
	fma.rn.f32 	%f52, %f13, %f51, %f48;
	ld.global.f32 	%f53, [%rd27+-12];
	ld.global.f32 	%f54, [%rd27+-20];
	sub.f32 	%f55, %f53, %f54;
	fma.rn.f32 	%f56, %f18, %f55, %f52;
	add.s64 	%rd28, %rd8, %rd13;
	ld.global.f32 	%f57, [%rd28];
	add.s64 	%rd29, %rd8, %rd15;
	ld.global.f32 	%f58, [%rd29];
	sub.f32 	%f59, %f57, %f58;
	add.s64 	%rd30, %rd8, %rd17;
	ld.global.f32 	%f60, [%rd30];
	add.s64 	%rd31, %rd29, %rd19;
	ld.global.f32 	%f61, [%rd31];
	sub.f32 	%f62, %f60, %f61;
	mul.f32 	%f63, %f7, %f62;
	fma.rn.f32 	%f64, %f3, %f59, %f63;
	add.s64 	%rd32, %rd8, %rd21;
	ld.global.f32 	%f65, [%rd32];
	add.s64 	%rd33, %rd31, %rd19;
	ld.global.f32 	%f66, [%rd33];
	sub.f32 	%f67, %f65, %f66;
	fma.rn.f32 	%f68, %f13, %f67, %f64;
	add.s64 	%rd34, %rd8, %rd24;
	ld.global.f32 	%f69, [%rd34];
	add.s64 	%rd35, %rd33, %rd19;
	ld.global.f32 	%f70, [%rd35];
	sub.f32 	%f71, %f69, %f70;
	fma.rn.f32 	%f72, %f18, %f71, %f68;
	mul.f32 	%f73, %f2, %f72;
	fma.rn.f32 	%f74, %f1, %f56, %f73;
	mul.wide.s32 	%rd36, %r19, 4;
	add.s64 	%rd37, %rd9, %rd36;
	st.global.f32 	[%rd37], %f74;
	add.s64 	%rd38, %rd10, %rd36;
	st.global.f32 	[%rd38], %f40;
$L__BB4_2:
	ret;

}
	// .globl	_Z8stepTimePfS_S_S_S_S_S_S_S_ii
.visible .entry _Z8stepTimePfS_S_S_S_S_S_S_S_ii(
	.param .u64 .ptr .align 1 _Z8stepTimePfS_S_S_S_S_S_S_S_ii_param_0,
	.param .u64 .ptr .align 1 _Z8stepTimePfS_S_S_S_S_S_S_S_ii_param_1,
	.param .u64 .ptr .align 1 _Z8stepTimePfS_S_S_S_S_S_S_S_ii_param_2,
	.param .u64 .ptr .align 1 _Z8stepTimePfS_S_S_S_S_S_S_S_ii_param_3,
	.param .u64 .ptr .align 1 _Z8stepTimePfS_S_S_S_S_S_S_S_ii_param_4,
	.param .u64 .ptr .align 1 _Z8stepTimePfS_S_S_S_S_S_S_S_ii_param_5,
	.param .u64 .ptr .align 1 _Z8stepTimePfS_S_S_S_S_S_S_S_ii_param_6,
	.param .u64 .ptr .align 1 _Z8stepTimePfS_S_S_S_S_S_S_S_ii_param_7,
	.param .u64 .ptr .align 1 _Z8stepTimePfS_S_S_S_S_S_S_S_ii_param_8,
	.param .u32 _Z8stepTimePfS_S_S_S_S_S_S_S_ii_param_9,
	.param .u32 _Z8stepTimePfS_S_S_S_S_S_S_S_ii_param_10
)
{
	.reg .pred 	%p<4>;
	.reg .b32 	%r<14>;
	.reg .b32 	%f<14>;
	.reg .b64 	%rd<34>;

	ld.param.u64 	%rd4, [_Z8stepTimePfS_S_S_S_S_S_S_S_ii_param_3];
	ld.param.u64 	%rd5, [_Z8stepTimePfS_S_S_S_S_S_S_S_ii_param_4];
	ld.param.u64 	%rd8, [_Z8stepTimePfS_S_S_S_S_S_S_S_ii_param_7];
	ld.param.u64 	%rd9, [_Z8stepTimePfS_S_S_S_S_S_S_S_ii_param_8];
	ld.param.u32 	%r3, [_Z8stepTimePfS_S_S_S_S_S_S_S_ii_param_9];
	ld.param.u32 	%r4, [_Z8stepTimePfS_S_S_S_S_S_S_S_ii_param_10];
	mov.u32 	%r6, %tid.x;
	mov.u32 	%r7, %ctaid.x;
	mov.u32 	%r8, %ntid.x;
	mad.lo.s32 	%r1, %r7, %r8, %r6;
	mov.u32 	%r9, %tid.y;
	mov.u32 	%r10, %ctaid.y;
	mov.u32 	%r11, %ntid.y;
	mad.lo.s32 	%r12, %r10, %r11, %r9;
	setp.ge.s32 	%p1, %r1, %r3;
	setp.ge.s32 	%p2, %r12, %r4;
	or.pred  	%p3, %p1, %p2;
	@%p3 bra 	$L__BB5_2;
	ld.param.u64 	%rd33, [_Z8stepTimePfS_S_S_S_S_S_S_S_ii_param_6];
	ld.param.u64 	%rd32, [_Z8stepTimePfS_S_S_S_S_S_S_S_ii_param_5];
	ld.param.u64 	%rd31, [_Z8stepTimePfS_S_S_S_S_S_S_S_ii_param_2];
	ld.param.u64 	%rd30, [_Z8stepTimePfS_S_S_S_S_S_S_S_ii_param_1];
	ld.param.u64 	%rd29, [_Z8stepTimePfS_S_S_S_S_S_S_S_ii_param_0];
	cvta.to.global.u64 	%rd10, %rd9;
	cvta.to.global.u64 	%rd11, %rd30;
	cvta.to.global.u64 	%rd12, %rd31;
	cvta.to.global.u64 	%rd13, %rd4;
	cvta.to.global.u64 	%rd14, %rd32;
	cvta.to.global.u64 	%rd15, %rd33;
	cvta.to.global.u64 	%rd16, %rd8;
	cvta.to.global.u64 	%rd17, %rd29;
	cvta.to.global.u64 	%rd18, %rd5;
	mad.lo.s32 	%r13, %r3, %r12, %r1;
	mul.wide.s32 	%rd19, %r13, 4;
	add.s64 	%rd20, %rd10, %rd19;
	ld.global.f32 	%f1, [%rd20];
	add.s64 	%rd21, %rd11, %rd19;
	ld.global.f32 	%f2, [%rd21];
	add.s64 	%rd22, %rd12, %rd19;
	ld.global.f32 	%f3, [%rd22];
	add.s64 	%rd23, %rd13, %rd19;
	ld.global.f32 	%f4, [%rd23];
	add.s64 	%rd24, %rd14, %rd19;
	ld.global.f32 	%f5, [%rd24];
	add.s64 	%rd25, %rd15, %rd19;
	ld.global.f32 	%f6, [%rd25];
	add.s64 	%rd26, %rd16, %rd19;
	ld.global.f32 	%f7, [%rd26];
	add.f32 	%f8, %f2, %f2;
	sub.f32 	%f9, %f8, %f3;
	fma.rn.f32 	%f10, %f1, %f4, %f9;
	add.s64 	%rd27, %rd17, %rd19;
	st.global.f32 	[%rd27], %f10;
	add.f32 	%f11, %f5, %f5;
	sub.f32 	%f12, %f11, %f6;
	fma.rn.f32 	%f13, %f1, %f7, %f12;
	add.s64 	%rd28, %rd18, %rd19;
	st.global.f32 	[%rd28], %f13;
$L__BB5_2:
	ret;

}
	// .globl	_Z21abcone2d_apply_LR_gpuPfS_S_S_ii
.visible .entry _Z21abcone2d_apply_LR_gpuPfS_S_S_ii(
	.param .u64 .ptr .align 1 _Z21abcone2d_apply_LR_gpuPfS_S_S_ii_param_0,
	.param .u64 .ptr .align 1 _Z21abcone2d_apply_LR_gpuPfS_S_S_ii_param_1,
	.param .u64 .ptr .align 1 _Z21abcone2d_apply_LR_gpuPfS_S_S_ii_param_2,
	.param .u64 .ptr .align 1 _Z21abcone2d_apply_LR_gpuPfS_S_S_ii_param_3,
	.param .u32 _Z21abcone2d_apply_LR_gpuPfS_S_S_ii_param_4,
	.param .u32 _Z21abcone2d_apply_LR_gpuPfS_S_S_ii_param_5
)
{
	.reg .pred 	%p<3>;
	.reg .b32 	%r<10>;
	.reg .b32 	%f<31>;
	.reg .b64 	%rd<19>;

	ld.param.u64 	%rd5, [_Z21abcone2d_apply_LR_gpuPfS_S_S_ii_param_0];
	ld.param.u64 	%rd6, [_Z21abcone2d_apply_LR_gpuPfS_S_S_ii_param_1];
	ld.param.u64 	%rd3, [_Z21abcone2d_apply_LR_gpuPfS_S_S_ii_param_2];
	ld.param.u64 	%rd4, [_Z21abcone2d_apply_LR_gpuPfS_S_S_ii_param_3];
	ld.param.u32 	%r2, [_Z21abcone2d_apply_LR_gpuPfS_S_S_ii_param_4];
	ld.param.u32 	%r3, [_Z21abcone2d_apply_LR_gpuPfS_S_S_ii_param_5];
	cvta.to.global.u64 	%rd1, %rd5;
	cvta.to.global.u64 	%rd2, %rd6;
	mov.u32 	%r4, %tid.y;
	mov.u32 	%r5, %ctaid.y;
	mov.u32 	%r6, %ntid.y;
	mad.lo.s32 	%r1, %r5, %r6, %r4;
	setp.ge.s32 	%p1, %r1, %r3;
	@%p1 bra 	$L__BB6_4;
	mov.u32 	%r7, %ctaid.x;
	setp.ne.s32 	%p2, %r7, 0;
	@%p2 bra 	$L__BB6_3;
	cvta.to.global.u64 	%rd13, %rd3;
	mul.wide.u32 	%rd14, %r1, 4;
	add.s64 	%rd15, %rd13, %rd14;
	ld.global.f32 	%f16, [%rd15];
	mul.lo.s32 	%r9, %r2, %r1;
	mul.wide.s32 	%rd16, %r9, 4;
	add.s64 	%rd17, %rd2, %rd16;
	ld.global.f32 	%f17, [%rd17+20];
	ld.global.f32 	%f18, [%rd17+16];
	ld.global.f32 	%f19, [%rd17+12];
	ld.global.f32 	%f20, [%rd17+8];
	ld.global.f32 	%f21, [%rd17+4];
	add.s64 	%rd18, %rd1, %rd16;
	ld.global.f32 	%f22, [%rd18+20];
	sub.f32 	%f23, %f18, %f22;
	fma.rn.f32 	%f24, %f16, %f23, %f17;
	sub.f32 	%f25, %f19, %f24;
	fma.rn.f32 	%f26, %f16, %f25, %f18;
	sub.f32 	%f27, %f20, %f26;
	fma.rn.f32 	%f28, %f16, %f27, %f19;
	sub.f32 	%f29, %f21, %f28;
	fma.rn.f32 	%f30, %f16, %f29, %f20;
	st.global.f32 	[%rd18+16], %f24;
	st.global.f32 	[%rd18+12], %f26;
	st.global.f32 	[%rd18+8], %f28;
	st.global.f32 	[%rd18+4], %f30;
	bra.uni 	$L__BB6_4;
$L__BB6_3:
	cvta.to.global.u64 	%rd7, %rd4;
	mul.wide.u32 	%rd8, %r1, 4;
	add.s64 	%rd9, %rd7, %rd8;
	ld.global.f32 	%f1, [%rd9];
	mad.lo.s32 	%r8, %r2, %r1, %r2;
	mul.wide.s32 	%rd10, %r8, 4;
	add.s64 	%rd11, %rd2, %rd10;
	ld.global.f32 	%f2, [%rd11+-24];
	ld.global.f32 	%f3, [%rd11+-20];
	ld.global.f32 	%f4, [%rd11+-16];
	ld.global.f32 	%f5, [%rd11+-12];
	ld.global.f32 	%f6, [%rd11+-8];
	add.s64 	%rd12, %rd1, %rd10;
	ld.global.f32 	%f7, [%rd12+-24];
	sub.f32 	%f8, %f3, %f7;
	fma.rn.f32 	%f9, %f1, %f8, %f2;
	sub.f32 	%f10, %f4, %f9;
	fma.rn.f32 	%f11, %f1, %f10, %f3;
	sub.f32 	%f12, %f5, %f11;
	fma.rn.f32 	%f13, %f1, %f12, %f4;
	sub.f32 	%f14, %f6, %f13;
	fma.rn.f32 	%f15, %f1, %f14, %f5;
	st.global.f32 	[%rd12+-20], %f9;
	st.global.f32 	[%rd12+-16], %f11;
	st.global.f32 	[%rd12+-12], %f13;
	st.global.f32 	[%rd12+-8], %f15;
$L__BB6_4:
	ret;

}
	// .globl	_Z21abcone2d_apply_TB_gpuPfS_S_S_iii
.visible .entry _Z21abcone2d_apply_TB_gpuPfS_S_S_iii(
	.param .u64 .ptr .align 1 _Z21abcone2d_apply_TB_gpuPfS_S_S_iii_param_0,
	.param .u64 .ptr .align 1 _Z21abcone2d_apply_TB_gpuPfS_S_S_iii_param_1,
	.param .u64 .ptr .align 1 _Z21abcone2d_apply_TB_gpuPfS_S_S_iii_param_2,
	.param .u64 .ptr .align 1 _Z21abcone2d_apply_TB_gpuPfS_S_S_iii_param_3,
	.param .u32 _Z21abcone2d_apply_TB_gpuPfS_S_S_iii_param_4,
	.param .u32 _Z21abcone2d_apply_TB_gpuPfS_S_S_iii_param_5,
	.param .u32 _Z21abcone2d_apply_TB_gpuPfS_S_S_iii_param_6
)
{
	.reg .pred 	%p<4>;
	.reg .b32 	%r<17>;
	.reg .b32 	%f<31>;
	.reg .b64 	%rd<40>;

	ld.param.u64 	%rd5, [_Z21abcone2d_apply_TB_gpuPfS_S_S_iii_param_0];
	ld.param.u64 	%rd6, [_Z21abcone2d_apply_TB_gpuPfS_S_S_iii_param_1];
	ld.param.u64 	%rd3, [_Z21abcone2d_apply_TB_gpuPfS_S_S_iii_param_2];
	ld.param.u64 	%rd4, [_Z21abcone2d_apply_TB_gpuPfS_S_S_iii_param_3];
	ld.param.u32 	%r3, [_Z21abcone2d_apply_TB_gpuPfS_S_S_iii_param_4];
	ld.param.u32 	%r4, [_Z21abcone2d_apply_TB_gpuPfS_S_S_iii_param_5];
	ld.param.u32 	%r5, [_Z21abcone2d_apply_TB_gpuPfS_S_S_iii_param_6];
	cvta.to.global.u64 	%rd1, %rd5;
	cvta.to.global.u64 	%rd2, %rd6;
	mov.u32 	%r6, %tid.x;
	mov.u32 	%r7, %ctaid.x;
	mov.u32 	%r8, %ntid.x;
	mad.lo.s32 	%r1, %r7, %r8, %r6;
	setp.ge.s32 	%p1, %r1, %r3;
	@%p1 bra 	$L__BB7_5;
	mov.u32 	%r2, %ctaid.y;
	or.b32  	%r9, %r5, %r2;
	setp.ne.s32 	%p2, %r9, 0;
	@%p2 bra 	$L__BB7_3;
	cvta.to.global.u64 	%rd22, %rd3;
	mul.wide.s32 	%rd23, %r1, 4;
	add.s64 	%rd24, %rd22, %rd23;
	ld.global.f32 	%f16, [%rd24];
	mad.lo.s32 	%r12, %r3, 5, %r1;
	mul.wide.s32 	%rd25, %r12, 4;
	add.s64 	%rd26, %rd2, %rd25;
	ld.global.f32 	%f17, [%rd26];
	sub.s32 	%r13, %r12, %r3;
	mul.wide.s32 	%rd27, %r13, 4;
	add.s64 	%rd28, %rd2, %rd27;
	ld.global.f32 	%f18, [%rd28];
	sub.s32 	%r14, %r13, %r3;
	mul.wide.s32 	%rd29, %r14, 4;
	add.s64 	%rd30, %rd2, %rd29;
	ld.global.f32 	%f19, [%rd30];
	sub.s32 	%r15, %r14, %r3;
	mul.wide.s32 	%rd31, %r15, 4;
	add.s64 	%rd32, %rd2, %rd31;
	ld.global.f32 	%f20, [%rd32];
	sub.s32 	%r16, %r15, %r3;
	mul.wide.s32 	%rd33, %r16, 4;
	add.s64 	%rd34, %rd2, %rd33;
	ld.global.f32 	%f21, [%rd34];
	add.s64 	%rd35, %rd1, %rd25;
	ld.global.f32 	%f22, [%rd35];
	sub.f32 	%f23, %f18, %f22;
	fma.rn.f32 	%f24, %f16, %f23, %f17;
	sub.f32 	%f25, %f19, %f24;
	fma.rn.f32 	%f26, %f16, %f25, %f18;
	sub.f32 	%f27, %f20, %f26;
	fma.rn.f32 	%f28, %f16, %f27, %f19;
	sub.f32 	%f29, %f21, %f28;
	fma.rn.f32 	%f30, %f16, %f29, %f20;
	add.s64 	%rd36, %rd1, %rd27;
	st.global.f32 	[%rd36], %f24;
	add.s64 	%rd37, %rd1, %rd29;
	st.global.f32 	[%rd37], %f26;
	add.s64 	%rd38, %rd1, %rd31;
	st.global.f32 	[%rd38], %f28;
	add.s64 	%rd39, %rd1, %rd33;
	st.global.f32 	[%rd39], %f30;
	bra.uni 	$L__BB7_5;
$L__BB7_3:
	setp.ne.s32 	%p3, %r2, 1;
	@%p3 bra 	$L__BB7_5;
	cvta.to.global.u64 	%rd7, %rd4;
	mul.wide.s32 	%rd8, %r1, 4;
	add.s64 	%rd9, %rd7, %rd8;
	ld.global.f32 	%f1, [%rd9];
	add.s32 	%r10, %r4, -6;
	mad.lo.s32 	%r11, %r10, %r3, %r1;
	mul.wide.s32 	%rd10, %r11, 4;
	add.s64 	%rd11, %rd2, %rd10;
	ld.global.f32 	%f2, [%rd11];
	mul.wide.s32 	%rd12, %r3, 4;
	add.s64 	%rd13, %rd11, %rd12;
	ld.global.f32 	%f3, [%rd13];
	add.s64 	%rd14, %rd13, %rd12;
	ld.global.f32 	%f4, [%rd14];
	add.s64 	%rd15, %rd14, %rd12;
	ld.global.f32 	%f5, [%rd15];
	add.s64 	%rd16, %rd15, %rd12;
	ld.global.f32 	%f6, [%rd16];
	add.s64 	%rd17, %rd1, %rd10;
	ld.global.f32 	%f7, [%rd17];
	sub.f32 	%f8, %f3, %f7;
	fma.rn.f32 	%f9, %f1, %f8, %f2;
	sub.f32 	%f10, %f4, %f9;
	fma.rn.f32 	%f11, %f1, %f10, %f3;
	sub.f32 	%f12, %f5, %f11;
	fma.rn.f32 	%f13, %f1, %f12, %f4;
	sub.f32 	%f14, %f6, %f13;
	fma.rn.f32 	%f15, %f1, %f14, %f5;
	add.s64 	%rd18, %rd17, %rd12;
	st.global.f32 	[%rd18], %f9;
	add.s64 	%rd19, %rd18, %rd12;
	st.global.f32 	[%rd19], %f11;
	add.s64 	%rd20, %rd19, %rd12;
	st.global.f32 	[%rd20], %f13;
	add.s64 	%rd21, %rd20, %rd12;
	st.global.f32 	[%rd21], %f15;
$L__BB7_5:
	ret;

}
	// .globl	_Z21sponge2d_apply_TB_gpuPfS_iii
.visible .entry _Z21sponge2d_apply_TB_gpuPfS_iii(
	.param .u64 .ptr .align 1 _Z21sponge2d_apply_TB_gpuPfS_iii_param_0,
	.param .u64 .ptr .align 1 _Z21sponge2d_apply_TB_gpuPfS_iii_param_1,
	.param .u32 _Z21sponge2d_apply_TB_gpuPfS_iii_param_2,
	.param .u32 _Z21sponge2d_apply_TB_gpuPfS_iii_param_3,
	.param .u32 _Z21sponge2d_apply_TB_gpuPfS_iii_param_4
)
{
	.reg .pred 	%p<2>;
	.reg .b32 	%r<15>;
	.reg .b32 	%f<6>;
	.reg .b64 	%rd<11>;

	ld.param.u64 	%rd1, [_Z21sponge2d_apply_TB_gpuPfS_iii_param_0];
	ld.param.u64 	%rd2, [_Z21sponge2d_apply_TB_gpuPfS_iii_param_1];
	ld.param.u32 	%r2, [_Z21sponge2d_apply_TB_gpuPfS_iii_param_2];
	ld.param.u32 	%r3, [_Z21sponge2d_apply_TB_gpuPfS_iii_param_3];
	ld.param.u32 	%r4, [_Z21sponge2d_apply_TB_gpuPfS_iii_param_4];
	mov.u32 	%r5, %tid.x;
	mov.u32 	%r6, %ctaid.x;
	mov.u32 	%r7, %ntid.x;
	mad.lo.s32 	%r1, %r6, %r7, %r5;
	setp.ge.s32 	%p1, %r1, %r2;
	@%p1 bra 	$L__BB8_2;
	cvta.to.global.u64 	%rd3, %rd2;
	cvta.to.global.u64 	%rd4, %rd1;
	mov.u32 	%r8, %ctaid.y;
	not.b32 	%r9, %r8;
	add.s32 	%r10, %r3, %r9;
	mul.wide.s32 	%rd5, %r10, 4;
	add.s64 	%rd6, %rd3, %rd5;
	ld.global.f32 	%f1, [%rd6];
	mad.lo.s32 	%r11, %r2, %r8, %r1;
	mul.wide.s32 	%rd7, %r11, 4;
	add.s64 	%rd8, %rd4, %rd7;
	ld.global.f32 	%f2, [%rd8];
	mul.f32 	%f3, %f1, %f2;
	st.global.f32 	[%rd8], %f3;
	add.s32 	%r12, %r10, %r3;
	add.s32 	%r13, %r12, %r4;
	mad.lo.s32 	%r14, %r13, %r2, %r1;
	mul.wide.s32 	%rd9, %r14, 4;
	add.s64 	%rd10, %rd4, %rd9;
	ld.global.f32 	%f4, [%rd10];
	mul.f32 	%f5, %f1, %f4;
	st.global.f32 	[%rd10], %f5;
$L__BB8_2:
	ret;

}
	// .globl	_Z21sponge2d_apply_LR_gpuPfS_iii
.visible .entry _Z21sponge2d_apply_LR_gpuPfS_iii(
	.param .u64 .ptr .align 1 _Z21sponge2d_apply_LR_gpuPfS_iii_param_0,
	.param .u64 .ptr .align 1 _Z21sponge2d_apply_LR_gpuPfS_iii_param_1,
	.param .u32 _Z21sponge2d_apply_LR_gpuPfS_iii_param_2,
	.param .u32 _Z21sponge2d_apply_LR_gpuPfS_iii_param_3,
	.param .u32 _Z21sponge2d_apply_LR_gpuPfS_iii_param_4
)
{
	.reg .pred 	%p<2>;
	.reg .b32 	%r<17>;
	.reg .b32 	%f<6>;
	.reg .b64 	%rd<11>;

	ld.param.u64 	%rd1, [_Z21sponge2d_apply_LR_gpuPfS_iii_param_0];
	ld.param.u64 	%rd2, [_Z21sponge2d_apply_LR_gpuPfS_iii_param_1];
	ld.param.u32 	%r2, [_Z21sponge2d_apply_LR_gpuPfS_iii_param_2];
	ld.param.u32 	%r3, [_Z21sponge2d_apply_LR_gpuPfS_iii_param_3];
	ld.param.u32 	%r4, [_Z21sponge2d_apply_LR_gpuPfS_iii_param_4];
	mov.u32 	%r5, %tid.x;
	mov.u32 	%r6, %ctaid.x;
	mov.u32 	%r7, %ntid.x;
	mad.lo.s32 	%r1, %r6, %r7, %r5;
	setp.ge.s32 	%p1, %r1, %r3;
	@%p1 bra 	$L__BB9_2;
	cvta.to.global.u64 	%rd3, %rd2;
	cvta.to.global.u64 	%rd4, %rd1;
	mov.u32 	%r8, %ctaid.y;
	not.b32 	%r9, %r1;
	add.s32 	%r10, %r3, %r9;
	mul.wide.s32 	%rd5, %r10, 4;
	add.s64 	%rd6, %rd3, %rd5;
	ld.global.f32 	%f1, [%rd6];
	mul.lo.s32 	%r11, %r2, %r8;
	add.s32 	%r12, %r11, %r1;
	mul.wide.s32 	%rd7, %r12, 4;
	add.s64 	%rd8, %rd4, %rd7;
	ld.global.f32 	%f2, [%rd8];
	mul.f32 	%f3, %f1, %f2;
	st.global.f32 	[%rd8], %f3;
	shl.b32 	%r13, %r3, 1;
	add.s32 	%r14, %r11, %r9;
	add.s32 	%r15, %r14, %r13;
	add.s32 	%r16, %r15, %r4;
	mul.wide.s32 	%rd9, %r16, 4;
	add.s64 	%rd10, %rd4, %rd9;
	ld.global.f32 	%f4, [%rd10];
	mul.f32 	%f5, %f1, %f4;
	st.global.f32 	[%rd10], %f5;
$L__BB9_2:
	ret;

}
	// .globl	_Z18lint2d_extract_gpuPfiiS_S_PiS0_S_S_S_S_
.visible .entry _Z18lint2d_extract_gpuPfiiS_S_PiS0_S_S_S_S_(
	.param .u64 .ptr .align 1 _Z18lint2d_extract_gpuPfiiS_S_PiS0_S_S_S_S__param_0,
	.param .u32 _Z18lint2d_extract_gpuPfiiS_S_PiS0_S_S_S_S__param_1,
	.param .u32 _Z18lint2d_extract_gpuPfiiS_S_PiS0_S_S_S_S__param_2,
	.param .u64 .ptr .align 1 _Z18lint2d_extract_gpuPfiiS_S_PiS0_S_S_S_S__param_3,
	.param .u64 .ptr .align 1 _Z18lint2d_extract_gpuPfiiS_S_PiS0_S_S_S_S__param_4,
	.param .u64 .ptr .align 1 _Z18lint2d_extract_gpuPfiiS_S_PiS0_S_S_S_S__param_5,
	.param .u64 .ptr .align 1 _Z18lint2d_extract_gpuPfiiS_S_PiS0_S_S_S_S__param_6,
	.param .u64 .ptr .align 1 _Z18lint2d_extract_gpuPfiiS_S_PiS0_S_S_S_S__param_7,
	.param .u64 .ptr .align 1 _Z18lint2d_extract_gpuPfiiS_S_PiS0_S_S_S_S__param_8,
	.param .u64 .ptr .align 1 _Z18lint2d_extract_gpuPfiiS_S_PiS0_S_S_S_S__param_9,
	.param .u64 .ptr .align 1 _Z18lint2d_extract_gpuPfiiS_S_PiS0_S_S_S_S__param_10
)
{
	.reg .pred 	%p<2>;
	.reg .b32 	%r<13>;
	.reg .b32 	%f<25>;
	.reg .b64 	%rd<40>;

	ld.param.u32 	%r2, [_Z18lint2d_extract_gpuPfiiS_S_PiS0_S_S_S_S__param_1];
	ld.param.u32 	%r3, [_Z18lint2d_extract_gpuPfiiS_S_PiS0_S_S_S_S__param_2];
	ld.param.u64 	%rd2, [_Z18lint2d_extract_gpuPfiiS_S_PiS0_S_S_S_S__param_3];
	ld.param.u64 	%rd3, [_Z18lint2d_extract_gpuPfiiS_S_PiS0_S_S_S_S__param_4];
	ld.param.u64 	%rd6, [_Z18lint2d_extract_gpuPfiiS_S_PiS0_S_S_S_S__param_7];
	ld.param.u64 	%rd7, [_Z18lint2d_extract_gpuPfiiS_S_PiS0_S_S_S_S__param_8];
	ld.param.u64 	%rd8, [_Z18lint2d_extract_gpuPfiiS_S_PiS0_S_S_S_S__param_9];
	mov.u32 	%r4, %tid.x;
	mov.u32 	%r5, %ctaid.x;
	mov.u32 	%r6, %ntid.x;
	mad.lo.s32 	%r1, %r5, %r6, %r4;
	setp.ge.s32 	%p1, %r1, %r2;
	@%p1 bra 	$L__BB10_2;
	ld.param.u64 	%rd39, [_Z18lint2d_extract_gpuPfiiS_S_PiS0_S_S_S_S__param_10];
	ld.param.u64 	%rd38, [_Z18lint2d_extract_gpuPfiiS_S_PiS0_S_S_S_S__param_6];
	ld.param.u64 	%rd37, [_Z18lint2d_extract_gpuPfiiS_S_PiS0_S_S_S_S__param_5];
	ld.param.u64 	%rd36, [_Z18lint2d_extract_gpuPfiiS_S_PiS0_S_S_S_S__param_0];
	cvta.to.global.u64 	%rd10, %rd37;
	cvta.to.global.u64 	%rd11, %rd38;
	cvta.to.global.u64 	%rd12, %rd2;
	cvta.to.global.u64 	%rd13, %rd6;
	cvta.to.global.u64 	%rd14, %rd7;
	cvta.to.global.u64 	%rd15, %rd8;
	cvta.to.global.u64 	%rd16, %rd39;
	cvta.to.global.u64 	%rd17, %rd36;
	cvta.to.global.u64 	%rd18, %rd3;
	mul.wide.s32 	%rd19, %r1, 4;
	add.s64 	%rd20, %rd10, %rd19;
	ld.global.u32 	%r7, [%rd20];
	add.s64 	%rd21, %rd11, %rd19;
	ld.global.u32 	%r8, [%rd21];
	mad.lo.s32 	%r9, %r7, %r3, %r8;
	mul.wide.s32 	%rd22, %r9, 4;
	add.s64 	%rd23, %rd12, %rd22;
	ld.global.f32 	%f1, [%rd23];
	add.s64 	%rd24, %rd13, %rd19;
	ld.global.f32 	%f2, [%rd24];
	mul.wide.s32 	%rd25, %r3, 4;
	add.s64 	%rd26, %rd23, %rd25;
	ld.global.f32 	%f3, [%rd26];
	add.s64 	%rd27, %rd14, %rd19;
	ld.global.f32 	%f4, [%rd27];
	mul.f32 	%f5, %f3, %f4;
	fma.rn.f32 	%f6, %f1, %f2, %f5;
	ld.global.f32 	%f7, [%rd23+4];
	add.s64 	%rd28, %rd15, %rd19;
	ld.global.f32 	%f8, [%rd28];
	fma.rn.f32 	%f9, %f7, %f8, %f6;
	ld.global.f32 	%f10, [%rd26+4];
	add.s64 	%rd29, %rd16, %rd19;
	ld.global.f32 	%f11, [%rd29];
	fma.rn.f32 	%f12, %f10, %f11, %f9;
	add.s64 	%rd30, %rd17, %rd19;
	st.global.f32 	[%rd30], %f12;
	ld.global.u32 	%r10, [%rd20];
	ld.global.u32 	%r11, [%rd21];
	mad.lo.s32 	%r12, %r10, %r3, %r11;
	mul.wide.s32 	%rd31, %r12, 4;
	add.s64 	%rd32, %rd18, %rd31;
	ld.global.f32 	%f13, [%rd32];
	ld.global.f32 	%f14, [%rd24];
	add.s64 	%rd33, %rd32, %rd25;
	ld.global.f32 	%f15, [%rd33];
	ld.global.f32 	%f16, [%rd27];
	mul.f32 	%f17, %f15, %f16;
	fma.rn.f32 	%f18, %f13, %f14, %f17;
	ld.global.f32 	%f19, [%rd32+4];
	ld.global.f32 	%f20, [%rd28];
	fma.rn.f32 	%f21, %f19, %f20, %f18;
	ld.global.f32 	%f22, [%rd33+4];
	ld.global.f32 	%f23, [%rd29];
	fma.rn.f32 	%f24, %f22, %f23, %f21;
	mul.wide.s32 	%rd34, %r2, 4;
	add.s64 	%rd35, %rd30, %rd34;
	st.global.f32 	[%rd35], %f24;
$L__BB10_2:
	ret;

}


// ===== COMPILED SASS (sm_100) =====

	.target	sm_100

	.elftype	@"ET_EXEC"


//--------------------- .note.nv.tkinfo           --------------------------
	.section	.note.nv.tkinfo,"",@"SHT_NOTE"
	.sectionflags	@"SHF_NOTE_NV_TKINFO"
	.tkinfo
        /*0018*/ 	.word	0x00000002
        /*0030*/ 	.string	""
        /*0030*/ 	.string	"ptxas"
        /*0030*/ 	.string	"Cuda compilation tools, release 13.0, V13.0.88"
        /*0030*/ 	.string	"Build cuda_13.0.r13.0/compiler.36424714_0"
        /*0030*/ 	.string	"-arch sm_100 -m 64 "



//--------------------- .note.nv.cuinfo           --------------------------
	.section	.note.nv.cuinfo,"",@"SHT_NOTE"
	.sectionflags	@"SHF_NOTE_NV_CUINFO"
        /*0018*/ 	.short	0x0002
        /*001a*/ 	.short	0x0064
        /*001c*/ 	.short	0x0082
	.zero		2


//--------------------- .nv.info                  --------------------------
	.section	.nv.info,"",@"SHT_CUDA_INFO"
	.align	4


	//----- nvinfo : EIATTR_REGCOUNT
	.align		4
        /*0000*/ 	.byte	0x04, 0x2f
        /*0002*/ 	.short	(.L_2 - .L_1)
	.align		4
.L_1:
        /*0004*/ 	.word	index@(_Z9computeRoPffiii)
        /*0008*/ 	.word	0x00000010


	//----- nvinfo : EIATTR_FRAME_SIZE
	.align		4
.L_2:
        /*000c*/ 	.byte	0x04, 0x11
        /*000e*/ 	.short	(.L_4 - .L_3)
	.align		4
.L_3:
        /*0010*/ 	.word	index@($__internal_0_$__cuda_sm3x_div_rn_noftz_f32_slowpath)
        /*0014*/ 	.word	0x00000000


	//----- nvinfo : EIATTR_FRAME_SIZE
	.align		4
.L_4:
        /*0018*/ 	.byte	0x04, 0x11
        /*001a*/ 	.short	(.L_6 - .L_5)
	.align		4
.L_5:
        /*001c*/ 	.word	index@(_Z9computeRoPffiii)
        /*0020*/ 	.word	0x00000000


	//----- nvinfo : EIATTR_REGCOUNT
	.align		4
.L_6:
        /*0024*/ 	.byte	0x04, 0x2f
        /*0026*/ 	.short	(.L_8 - .L_7)
	.align		4
.L_7:
        /*0028*/ 	.word	index@(_Z27dispToStrain_strainToStressPfS_S_S_S_S_S_S_S_ffiii)
        /*002c*/ 	.word	0x00000020


	//----- nvinfo : EIATTR_FRAME_SIZE
	.align		4
.L_8:
        /*0030*/ 	.byte	0x04, 0x11
        /*0032*/ 	.short	(.L_10 - .L_9)
	.align		4
.L_9:
        /*0034*/ 	.word	index@(_Z27dispToStrain_strainToStressPfS_S_S_S_S_S_S_S_ffiii)
        /*0038*/ 	.word	0x00000000


	//----- nvinfo : EIATTR_REGCOUNT
	.align		4
.L_10:
        /*003c*/ 	.byte	0x04, 0x2f
        /*003e*/ 	.short	(.L_12 - .L_11)
	.align		4
.L_11:
        /*0040*/ 	.word	index@(_Z8freeSurfPfS_ii)
        /*0044*/ 	.word	0x0000000a


	//----- nvinfo : EIATTR_FRAME_SIZE
	.align		4
.L_12:
        /*0048*/ 	.byte	0x04, 0x11
        /*004a*/ 	.short	(.L_14 - .L_13)
	.align		4
.L_13:
        /*004c*/ 	.word	index@(_Z8freeSurfPfS_ii)
        /*0050*/ 	.word	0x00000000


	//----- nvinfo : EIATTR_REGCOUNT
	.align		4
.L_14:
        /*0054*/ 	.byte	0x04, 0x2f
        /*0056*/ 	.short	(.L_16 - .L_15)
	.align		4
.L_15:
        /*0058*/ 	.word	index@(_Z15lint2d_bell_gpuPfS_S_S_S_S_S_PiS0_iiiiii)
        /*005c*/ 	.word	0x0000001c


	//----- nvinfo : EIATTR_FRAME_SIZE
	.align		4
.L_16:
        /*0060*/ 	.byte	0x04, 0x11
        /*0062*/ 	.short	(.L_18 - .L_17)
	.align		4
.L_17:
        /*0064*/ 	.word	index@(_Z15lint2d_bell_gpuPfS_S_S_S_S_S_PiS0_iiiiii)
        /*0068*/ 	.word	0x00000000


	//----- nvinfo : EIATTR_REGCOUNT
	.align		4
.L_18:
        /*006c*/ 	.byte	0x04, 0x2f
        /*006e*/ 	.short	(.L_20 - .L_19)
	.align		4
.L_19:
        /*0070*/ 	.word	index@(_Z20stressToAccelerationPfS_S_S_S_ffii)
        /*0074*/ 	.word	0x00000020


	//----- nvinfo : EIATTR_FRAME_SIZE
	.align		4
.L_20:
        /*0078*/ 	.byte	0x04, 0x11
        /*007a*/ 	.short	(.L_22 - .L_21)
	.align		4
.L_21:
        /*007c*/ 	.word	index@(_Z20stressToAccelerationPfS_S_S_S_ffii)
        /*0080*/ 	.word	0x00000000


	//----- nvinfo : EIATTR_REGCOUNT
	.align		4
.L_22:
        /*0084*/ 	.byte	0x04, 0x2f
        /*0086*/ 	.short	(.L_24 - .L_23)
	.align		4
.L_23:
        /*0088*/ 	.word	index@(_Z8stepTimePfS_S_S_S_S_S_S_S_ii)
        /*008c*/ 	.word	0x00000018


	//----- nvinfo : EIATTR_FRAME_SIZE
	.align		4
.L_24:
        /*0090*/ 	.byte	0x04, 0x11
        /*0092*/ 	.short	(.L_26 - .L_25)
	.align		4
.L_25:
        /*0094*/ 	.word	index@(_Z8stepTimePfS_S_S_S_S_S_S_S_ii)
        /*0098*/ 	.word	0x00000000


	//----- nvinfo : EIATTR_REGCOUNT
	.align		4
.L_26:
        /*009c*/ 	.byte	0x04, 0x2f
        /*009e*/ 	.short	(.L_28 - .L_27)
	.align		4
.L_27:
        /*00a0*/ 	.word	index@(_Z21abcone2d_apply_LR_gpuPfS_S_S_ii)
        /*00a4*/ 	.word	0x00000012


	//----- nvinfo : EIATTR_FRAME_SIZE
	.align		4
.L_28:
        /*00a8*/ 	.byte	0x04, 0x11
        /*00aa*/ 	.short	(.L_30 - .L_29)
	.align		4
.L_29:
        /*00ac*/ 	.word	index@(_Z21abcone2d_apply_LR_gpuPfS_S_S_ii)
        /*00b0*/ 	.word	0x00000000


	//----- nvinfo : EIATTR_REGCOUNT
	.align		4
.L_30:
        /*00b4*/ 	.byte	0x04, 0x2f
        /*00b6*/ 	.short	(.L_32 - .L_31)
	.align		4
.L_31:
        /*00b8*/ 	.word	index@(_Z21abcone2d_apply_TB_gpuPfS_S_S_iii)
        /*00bc*/ 	.word	0x0000001e


	//----- nvinfo : EIATTR_FRAME_SIZE
	.align		4
.L_32:
        /*00c0*/ 	.byte	0x04, 0x11
        /*00c2*/ 	.short	(.L_34 - .L_33)
	.align		4
.L_33:
        /*00c4*/ 	.word	index@(_Z21abcone2d_apply_TB_gpuPfS_S_S_iii)
        /*00c8*/ 	.word	0x00000000


	//----- nvinfo : EIATTR_REGCOUNT
	.align		4
.L_34:
        /*00cc*/ 	.byte	0x04, 0x2f
        /*00ce*/ 	.short	(.L_36 - .L_35)
	.align		4
.L_35:
        /*00d0*/ 	.word	index@(_Z21sponge2d_apply_TB_gpuPfS_iii)
        /*00d4*/ 	.word	0x0000000e


	//----- nvinfo : EIATTR_FRAME_SIZE
	.align		4
.L_36:
        /*00d8*/ 	.byte	0x04, 0x11
        /*00da*/ 	.short	(.L_38 - .L_37)
	.align		4
.L_37:
        /*00dc*/ 	.word	index@(_Z21sponge2d_apply_TB_gpuPfS_iii)
        /*00e0*/ 	.word	0x00000000


	//----- nvinfo : EIATTR_REGCOUNT
	.align		4
.L_38:
        /*00e4*/ 	.byte	0x04, 0x2f
        /*00e6*/ 	.short	(.L_40 - .L_39)
	.align		4
.L_39:
        /*00e8*/ 	.word	index@(_Z21sponge2d_apply_LR_gpuPfS_iii)
        /*00ec*/ 	.word	0x00000010


	//----- nvinfo : EIATTR_FRAME_SIZE
	.align		4
.L_40:
        /*00f0*/ 	.byte	0x04, 0x11
        /*00f2*/ 	.short	(.L_42 - .L_41)
	.align		4
.L_41:
        /*00f4*/ 	.word	index@(_Z21sponge2d_apply_LR_gpuPfS_iii)
        /*00f8*/ 	.word	0x00000000


	//----- nvinfo : EIATTR_REGCOUNT
	.align		4
.L_42:
        /*00fc*/ 	.byte	0x04, 0x2f
        /*00fe*/ 	.short	(.L_44 - .L_43)
	.align		4
.L_43:
        /*0100*/ 	.word	index@(_Z18lint2d_extract_gpuPfiiS_S_PiS0_S_S_S_S_)
        /*0104*/ 	.word	0x00000020


	//----- nvinfo : EIATTR_FRAME_SIZE
	.align		4
.L_44:
        /*0108*/ 	.byte	0x04, 0x11
        /*010a*/ 	.short	(.L_46 - .L_45)
	.align		4
.L_45:
        /*010c*/ 	.word	index@(_Z18lint2d_extract_gpuPfiiS_S_PiS0_S_S_S_S_)
        /*0110*/ 	.word	0x00000000


	//----- nvinfo : EIATTR_MIN_STACK_SIZE
	.align		4
.L_46:
        /*0114*/ 	.byte	0x04, 0x12
        /*0116*/ 	.short	(.L_48 - .L_47)
	.align		4
.L_47:
        /*0118*/ 	.word	index@(_Z18lint2d_extract_gpuPfiiS_S_PiS0_S_S_S_S_)
        /*011c*/ 	.word	0x00000000


	//----- nvinfo : EIATTR_MIN_STACK_SIZE
	.align		4
.L_48:
        /*0120*/ 	.byte	0x04, 0x12
        /*0122*/ 	.short	(.L_50 - .L_49)
	.align		4
.L_49:
        /*0124*/ 	.word	index@(_Z21sponge2d_apply_LR_gpuPfS_iii)
        /*0128*/ 	.word	0x00000000


	//----- nvinfo : EIATTR_MIN_STACK_SIZE
	.align		4
.L_50:
        /*012c*/ 	.byte	0x04, 0x12
        /*012e*/ 	.short	(.L_52 - .L_51)
	.align		4
.L_51:
        /*0130*/ 	.word	index@(_Z21sponge2d_apply_TB_gpuPfS_iii)
        /*0134*/ 	.word	0x00000000


	//----- nvinfo : EIATTR_MIN_STACK_SIZE
	.align		4
.L_52:
        /*0138*/ 	.byte	0x04, 0x12
        /*013a*/ 	.short	(.L_54 - .L_53)
	.align		4
.L_53:
        /*013c*/ 	.word	index@(_Z21abcone2d_apply_TB_gpuPfS_S_S_iii)
        /*0140*/ 	.word	0x00000000


	//----- nvinfo : EIATTR_MIN_STACK_SIZE
	.align		4
.L_54:
        /*0144*/ 	.byte	0x04, 0x12
        /*0146*/ 	.short	(.L_56 - .L_55)
	.align		4
.L_55:
        /*0148*/ 	.word	index@(_Z21abcone2d_apply_LR_gpuPfS_S_S_ii)
        /*014c*/ 	.word	0x00000000


	//----- nvinfo : EIATTR_MIN_STACK_SIZE
	.align		4
.L_56:
        /*0150*/ 	.byte	0x04, 0x12
        /*0152*/ 	.short	(.L_58 - .L_57)
	.align		4
.L_57:
        /*0154*/ 	.word	index@(_Z8stepTimePfS_S_S_S_S_S_S_S_ii)
        /*0158*/ 	.word	0x00000000


	//----- nvinfo : EIATTR_MIN_STACK_SIZE
	.align		4
.L_58:
        /*015c*/ 	.byte	0x04, 0x12
        /*015e*/ 	.short	(.L_60 - .L_59)
	.align		4
.L_59:
        /*0160*/ 	.word	index@(_Z20stressToAccelerationPfS_S_S_S_ffii)
        /*0164*/ 	.word	0x00000000


	//----- nvinfo : EIATTR_MIN_STACK_SIZE
	.align		4
.L_60:
        /*0168*/ 	.byte	0x04, 0x12
        /*016a*/ 	.short	(.L_62 - .L_61)
	.align		4
.L_61:
        /*016c*/ 	.word	index@(_Z15lint2d_bell_gpuPfS_S_S_S_S_S_PiS0_iiiiii)
        /*0170*/ 	.word	0x00000000


	//----- nvinfo : EIATTR_MIN_STACK_SIZE
	.align		4
.L_62:
        /*0174*/ 	.byte	0x04, 0x12
        /*0176*/ 	.short	(.L_64 - .L_63)
	.align		4
.L_63:
        /*0178*/ 	.word	index@(_Z8freeSurfPfS_ii)
        /*017c*/ 	.word	0x00000000


	//----- nvinfo : EIATTR_MIN_STACK_SIZE
	.align		4
.L_64:
        /*0180*/ 	.byte	0x04, 0x12
        /*0182*/ 	.short	(.L_66 - .L_65)
	.align		4
.L_65:
        /*0184*/ 	.word	index@(_Z27dispToStrain_strainToStressPfS_S_S_S_S_S_S_S_ffiii)
        /*0188*/ 	.word	0x00000000


	//----- nvinfo : EIATTR_MIN_STACK_SIZE
	.align		4
.L_66:
        /*018c*/ 	.byte	0x04, 0x12
        /*018e*/ 	.short	(.L_68 - .L_67)
	.align		4
.L_67:
        /*0190*/ 	.word	index@(_Z9computeRoPffiii)
        /*0194*/ 	.word	0x00000000
.L_68:


//--------------------- .nv.compat                --------------------------
	.section	.nv.compat,"",@"SHT_CUDA_COMPAT_INFO"
	.align	4
        /*0000*/ 	.byte	0x02, 0x09, 0x00, 0x00, 0x02, 0x02, 0x01, 0x00, 0x02, 0x05, 0x05, 0x00, 0x03, 0x07, 0x01, 0x01
        /*0010*/ 	.byte	0x02, 0x03, 0x00, 0x00, 0x02, 0x06, 0x01, 0x00, 0x04, 0x0b, 0x08, 0x00, 0x01, 0x00, 0x00, 0x00
        /*0020*/ 	.byte	0x00, 0x00, 0x00, 0x00


//--------------------- .nv.info._Z18lint2d_extract_gpuPfiiS_S_PiS0_S_S_S_S_ --------------------------
	.section	.nv.info._Z18lint2d_extract_gpuPfiiS_S_PiS0_S_S_S_S_,"",@"SHT_CUDA_INFO"
	.sectionflags	@""
	.align	4


	//----- nvinfo : EIATTR_CUDA_API_VERSION
	.align		4
        /*0000*/ 	.byte	0x04, 0x37
        /*0002*/ 	.short	(.L_70 - .L_69)
.L_69:
        /*0004*/ 	.word	0x00000082


	//----- nvinfo : EIATTR_KPARAM_INFO
	.align		4
.L_70:
        /*0008*/ 	.byte	0x04, 0x17
        /*000a*/ 	.short	(.L_72 - .L_71)
.L_71:
        /*000c*/ 	.word	0x00000000
        /*0010*/ 	.short	0x000a
        /*0012*/ 	.short	0x0048
        /*0014*/ 	.byte	0x00, 0xf5, 0x21, 0x00


	//----- nvinfo : EIATTR_KPARAM_INFO
	.align		4
.L_72:
        /*0018*/ 	.byte	0x04, 0x17
        /*001a*/ 	.short	(.L_74 - .L_73)
.L_73:
        /*001c*/ 	.word	0x00000000
        /*0020*/ 	.short	0x0009
        /*0022*/ 	.short	0x0040
        /*0024*/ 	.byte	0x00, 0xf5, 0x21, 0x00


	//----- nvinfo : EIATTR_KPARAM_INFO
	.align		4
.L_74:
        /*0028*/ 	.byte	0x04, 0x17
        /*002a*/ 	.short	(.L_76 - .L_75)
.L_75:
        /*002c*/ 	.word	0x00000000
        /*0030*/ 	.short	0x0008
        /*0032*/ 	.short	0x0038
        /*0034*/ 	.byte	0x00, 0xf5, 0x21, 0x00


	//----- nvinfo : EIATTR_KPARAM_INFO
	.align		4
.L_76:
        /*0038*/ 	.byte	0x04, 0x17
        /*003a*/ 	.short	(.L_78 - .L_77)
.L_77:
        /*003c*/ 	.word	0x00000000
        /*0040*/ 	.short	0x0007
        /*0042*/ 	.short	0x0030
        /*0044*/ 	.byte	0x00, 0xf5, 0x21, 0x00


	//----- nvinfo : EIATTR_KPARAM_INFO
	.align		4
.L_78:
        /*0048*/ 	.byte	0x04, 0x17
        /*004a*/ 	.short	(.L_80 - .L_79)
.L_79:
        /*004c*/ 	.word	0x00000000
        /*0050*/ 	.short	0x0006
        /*0052*/ 	.short	0x0028
        /*0054*/ 	.byte	0x00, 0xf5, 0x21, 0x00


	//----- nvinfo : EIATTR_KPARAM_INFO
	.align		4
.L_80:
        /*0058*/ 	.byte	0x04, 0x17
        /*005a*/ 	.short	(.L_82 - .L_81)
.L_81:
        /*005c*/ 	.word	0x00000000
        /*0060*/ 	.short	0x0005
        /*0062*/ 	.short	0x0020
        /*0064*/ 	.byte	0x00, 0xf5, 0x21, 0x00


	//----- nvinfo : EIATTR_KPARAM_INFO
	.align		4
.L_82:
        /*0068*/ 	.byte	0x04, 0x17
        /*006a*/ 	.short	(.L_84 - .L_83)
.L_83:
        /*006c*/ 	.word	0x00000000
        /*0070*/ 	.short	0x0004
        /*0072*/ 	.short	0x0018
        /*0074*/ 	.byte	0x00, 0xf5, 0x21, 0x00


	//----- nvinfo : EIATTR_KPARAM_INFO
	.align		4
.L_84:
        /*0078*/ 	.byte	0x04, 0x17
        /*007a*/ 	.short	(.L_86 - .L_85)
.L_85:
        /*007c*/ 	.word	0x00000000
        /*0080*/ 	.short	0x0003
        /*0082*/ 	.short	0x0010
        /*0084*/ 	.byte	0x00, 0xf5, 0x21, 0x00


	//----- nvinfo : EIATTR_KPARAM_INFO
	.align		4
.L_86:
        /*0088*/ 	.byte	0x04, 0x17
        /*008a*/ 	.short	(.L_88 - .L_87)
.L_87:
        /*008c*/ 	.word	0x00000000
        /*0090*/ 	.short	0x0002
        /*0092*/ 	.short	0x000c
        /*0094*/ 	.byte	0x00, 0xf0, 0x11, 0x00


	//----- nvinfo : EIATTR_KPARAM_INFO
	.align		4
.L_88:
        /*0098*/ 	.byte	0x04, 0x17
        /*009a*/ 	.short	(.L_90 - .L_89)
.L_89:
        /*009c*/ 	.word	0x00000000
        /*00a0*/ 	.short	0x0001
        /*00a2*/ 	.short	0x0008
        /*00a4*/ 	.byte	0x00, 0xf0, 0x11, 0x00


	//----- nvinfo : EIATTR_KPARAM_INFO
	.align		4
.L_90:
        /*00a8*/ 	.byte	0x04, 0x17
        /*00aa*/ 	.short	(.L_92 - .L_91)
.L_91:
        /*00ac*/ 	.word	0x00000000
        /*00b0*/ 	.short	0x0000
        /*00b2*/ 	.short	0x0000
        /*00b4*/ 	.byte	0x00, 0xf5, 0x21, 0x00


	//----- nvinfo : EIATTR_SPARSE_MMA_MASK
	.align		4
.L_92:
        /*00b8*/ 	.byte	0x03, 0x50
        /*00ba*/ 	.short	0x0000


	//----- nvinfo : EIATTR_MAXREG_COUNT
	.align		4
        /*00bc*/ 	.byte	0x03, 0x1b
        /*00be*/ 	.short	0x00ff


	//----- nvinfo : EIATTR_MERCURY_ISA_VERSION
	.align		4
        /*00c0*/ 	.byte	0x03, 0x5f
        /*00c2*/ 	.short	0x0101


	//----- nvinfo : EIATTR_VRC_CTA_INIT_COUNT
	.align		4
        /*00c4*/ 	.byte	0x02, 0x4a
	.zero		1
	.zero		1


	//----- nvinfo : EIATTR_EXIT_INSTR_OFFSETS
	.align		4
        /*00c8*/ 	.byte	0x04, 0x1c
        /*00ca*/ 	.short	(.L_94 - .L_93)


	//   ....[0]....
.L_93:
        /*00cc*/ 	.word	0x00000070


	//   ....[1]....
        /*00d0*/ 	.word	0x000003f0


	//----- nvinfo : EIATTR_CBANK_PARAM_SIZE
	.align		4
.L_94:
        /*00d4*/ 	.byte	0x03, 0x19
        /*00d6*/ 	.short	0x0050


	//----- nvinfo : EIATTR_PARAM_CBANK
	.align		4
        /*00d8*/ 	.byte	0x04, 0x0a
        /*00da*/ 	.short	(.L_96 - .L_95)
	.align		4
.L_95:
        /*00dc*/ 	.word	index@(.nv.constant0._Z18lint2d_extract_gpuPfiiS_S_PiS0_S_S_S_S_)
        /*00e0*/ 	.short	0x0380
        /*00e2*/ 	.short	0x0050


	//----- nvinfo : EIATTR_SW_WAR
	.align		4
.L_96:
        /*00e4*/ 	.byte	0x04, 0x36
        /*00e6*/ 	.short	(.L_98 - .L_97)
.L_97:
        /*00e8*/ 	.word	0x00000008
.L_98:


//--------------------- .nv.info._Z21sponge2d_apply_LR_gpuPfS_iii --------------------------
	.section	.nv.info._Z21sponge2d_apply_LR_gpuPfS_iii,"",@"SHT_CUDA_INFO"
	.sectionflags	@""
	.align	4


	//----- nvinfo : EIATTR_CUDA_API_VERSION
	.align		4
        /*0000*/ 	.byte	0x04, 0x37
        /*0002*/ 	.short	(.L_100 - .L_99)
.L_99:
        /*0004*/ 	.word	0x00000082


	//----- nvinfo : EIATTR_KPARAM_INFO
	.align		4
.L_100:
        /*0008*/ 	.byte	0x04, 0x17
        /*000a*/ 	.short	(.L_102 - .L_101)
.L_101:
        /*000c*/ 	.word	0x00000000
        /*0010*/ 	.short	0x0004
        /*0012*/ 	.short	0x0018
        /*0014*/ 	.byte	0x00, 0xf0, 0x11, 0x00


	//----- nvinfo : EIATTR_KPARAM_INFO
	.align		4
.L_102:
        /*0018*/ 	.byte	0x04, 0x17
        /*001a*/ 	.short	(.L_104 - .L_103)
.L_103:
        /*001c*/ 	.word	0x00000000
        /*0020*/ 	.short	0x0003
        /*0022*/ 	.short	0x0014
        /*0024*/ 	.byte	0x00, 0xf0, 0x11, 0x00


	//----- nvinfo : EIATTR_KPARAM_INFO
	.align		4
.L_104:
        /*0028*/ 	.byte	0x04, 0x17
        /*002a*/ 	.short	(.L_106 - .L_105)
.L_105:
        /*002c*/ 	.word	0x00000000
        /*0030*/ 	.short	0x0002
        /*0032*/ 	.short	0x0010
        /*0034*/ 	.byte	0x00, 0xf0, 0x11, 0x00


	//----- nvinfo : EIATTR_KPARAM_INFO
	.align		4
.L_106:
        /*0038*/ 	.byte	0x04, 0x17
        /*003a*/ 	.short	(.L_108 - .L_107)
.L_107:
        /*003c*/ 	.word	0x00000000
        /*0040*/ 	.short	0x0001
        /*0042*/ 	.short	0x0008
        /*0044*/ 	.byte	0x00, 0xf5, 0x21, 0x00


	//----- nvinfo : EIATTR_KPARAM_INFO
	.align		4
.L_108:
        /*0048*/ 	.byte	0x04, 0x17
        /*004a*/ 	.short	(.L_110 - .L_109)
.L_109:
        /*004c*/ 	.word	0x00000000
        /*0050*/ 	.short	0x0000
        /*0052*/ 	.short	0x0000
        /*0054*/ 	.byte	0x00, 0xf5, 0x21, 0x00


	//----- nvinfo : EIATTR_SPARSE_MMA_MASK
	.align		4
.L_110:
        /*0058*/ 	.byte	0x03, 0x50
        /*005a*/ 	.short	0x0000


	//----- nvinfo : EIATTR_MAXREG_COUNT
	.align		4
        /*005c*/ 	.byte	0x03, 0x1b
        /*005e*/ 	.short	0x00ff


	//----- nvinfo : EIATTR_MERCURY_ISA_VERSION
	.align		4
        /*0060*/ 	.byte	0x03, 0x5f
        /*0062*/ 	.short	0x0101


	//----- nvinfo : EIATTR_VRC_CTA_INIT_COUNT
	.align		4
        /*0064*/ 	.byte	0x02, 0x4a
	.zero		1
	.zero		1


	//----- nvinfo : EIATTR_EXIT_INSTR_OFFSETS
	.align		4
        /*0068*/ 	.byte	0x04, 0x1c
        /*006a*/ 	.short	(.L_112 - .L_111)


	//   ....[0]....
.L_111:
        /*006c*/ 	.word	0x00000070


	//   ....[1]....
        /*0070*/ 	.word	0x000001e0


	//----- nvinfo : EIATTR_CBANK_PARAM_SIZE
	.align		4
.L_112:
        /*0074*/ 	.byte	0x03, 0x19
        /*0076*/ 	.short	0x001c


	//----- nvinfo : EIATTR_PARAM_CBANK
	.align		4
        /*0078*/ 	.byte	0x04, 0x0a
        /*007a*/ 	.short	(.L_114 - .L_113)
	.align		4
.L_113:
        /*007c*/ 	.word	index@(.nv.constant0._Z21sponge2d_apply_LR_gpuPfS_iii)
        /*0080*/ 	.short	0x0380
        /*0082*/ 	.short	0x001c


	//----- nvinfo : EIATTR_SW_WAR
	.align		4
.L_114:
        /*0084*/ 	.byte	0x04, 0x36
        /*0086*/ 	.short	(.L_116 - .L_115)
.L_115:
        /*0088*/ 	.word	0x00000008
.L_116:


//--------------------- .nv.info._Z21sponge2d_apply_TB_gpuPfS_iii --------------------------
	.section	.nv.info._Z21sponge2d_apply_TB_gpuPfS_iii,"",@"SHT_CUDA_INFO"
	.sectionflags	@""
	.align	4


	//----- nvinfo : EIATTR_CUDA_API_VERSION
	.align		4
        /*0000*/ 	.byte	0x04, 0x37
        /*0002*/ 	.short	(.L_118 - .L_117)
.L_117:
        /*0004*/ 	.word	0x00000082


	//----- nvinfo : EIATTR_KPARAM_INFO
	.align		4
.L_118:
        /*0008*/ 	.byte	0x04, 0x17
        /*000a*/ 	.short	(.L_120 - .L_119)
.L_119:
        /*000c*/ 	.word	0x00000000
        /*0010*/ 	.short	0x0004
        /*0012*/ 	.short	0x0018
        /*0014*/ 	.byte	0x00, 0xf0, 0x11, 0x00


	//----- nvinfo : EIATTR_KPARAM_INFO
	.align		4
.L_120:
        /*0018*/ 	.byte	0x04, 0x17
        /*001a*/ 	.short	(.L_122 - .L_121)
.L_121:
        /*001c*/ 	.word	0x00000000
        /*0020*/ 	.short	0x0003
        /*0022*/ 	.short	0x0014
        /*0024*/ 	.byte	0x00, 0xf0, 0x11, 0x00


	//----- nvinfo : EIATTR_KPARAM_INFO
	.align		4
.L_122:
        /*0028*/ 	.byte	0x04, 0x17
        /*002a*/ 	.short	(.L_124 - .L_123)
.L_123:
        /*002c*/ 	.word	0x00000000
        /*0030*/ 	.short	0x0002
        /*0032*/ 	.short	0x0010
        /*0034*/ 	.byte	0x00, 0xf0, 0x11, 0x00


	//----- nvinfo : EIATTR_KPARAM_INFO
	.align		4
.L_124:
        /*0038*/ 	.byte	0x04, 0x17
        /*003a*/ 	.short	(.L_126 - .L_125)
.L_125:
        /*003c*/ 	.word	0x00000000
        /*0040*/ 	.short	0x0001
        /*0042*/ 	.short	0x0008
        /*0044*/ 	.byte	0x00, 0xf5, 0x21, 0x00


	//----- nvinfo : EIATTR_KPARAM_INFO
	.align		4
.L_126:
        /*0048*/ 	.byte	0x04, 0x17
        /*004a*/ 	.short	(.L_128 - .L_127)
.L_127:
        /*004c*/ 	.word	0x00000000
        /*0050*/ 	.short	0x0000
        /*0052*/ 	.short	0x0000
        /*0054*/ 	.byte	0x00, 0xf5, 0x21, 0x00


	//----- nvinfo : EIATTR_SPARSE_MMA_MASK
	.align		4
.L_128:
        /*0058*/ 	.byte	0x03, 0x50
        /*005a*/ 	.short	0x0000


	//----- nvinfo : EIATTR_MAXREG_COUNT
	.align		4
        /*005c*/ 	.byte	0x03, 0x1b
        /*005e*/ 	.short	0x00ff


	//----- nvinfo : EIATTR_MERCURY_ISA_VERSION
	.align		4
        /*0060*/ 	.byte	0x03, 0x5f
        /*0062*/ 	.short	0x0101


	//----- nvinfo : EIATTR_VRC_CTA_INIT_COUNT
	.align		4
        /*0064*/ 	.byte	0x02, 0x4a
	.zero		1
	.zero		1


	//----- nvinfo : EIATTR_EXIT_INSTR_OFFSETS
	.align		4
        /*0068*/ 	.byte	0x04, 0x1c
        /*006a*/ 	.short	(.L_130 - .L_129)


	//   ....[0]....
.L_129:
        /*006c*/ 	.word	0x00000070


	//   ....[1]....
        /*0070*/ 	.word	0x000001d0


	//----- nvinfo : EIATTR_CBANK_PARAM_SIZE
	.align		4
.L_130:
        /*0074*/ 	.byte	0x03, 0x19
        /*0076*/ 	.short	0x001c


	//----- nvinfo : EIATTR_PARAM_CBANK
	.align		4
        /*0078*/ 	.byte	0x04, 0x0a
        /*007a*/ 	.short	(.L_132 - .L_131)
	.align		4
.L_131:
        /*007c*/ 	.word	index@(.nv.constant0._Z21sponge2d_apply_TB_gpuPfS_iii)
        /*0080*/ 	.short	0x0380
        /*0082*/ 	.short	0x001c


	//----- nvinfo : EIATTR_SW_WAR
	.align		4
.L_132:
        /*0084*/ 	.byte	0x04, 0x36
        /*0086*/ 	.short	(.L_134 - .L_133)
.L_133:
        /*0088*/ 	.word	0x00000008
.L_134:


//--------------------- .nv.info._Z21abcone2d_apply_TB_gpuPfS_S_S_iii --------------------------
	.section	.nv.info._Z21abcone2d_apply_TB_gpuPfS_S_S_iii,"",@"SHT_CUDA_INFO"
	.sectionflags	@""
	.align	4


	//----- nvinfo : EIATTR_CUDA_API_VERSION
	.align		4
        /*0000*/ 	.byte	0x04, 0x37
        /*0002*/ 	.short	(.L_136 - .L_135)
.L_135:
        /*0004*/ 	.word	0x00000082


	//----- nvinfo : EIATTR_KPARAM_INFO
	.align		4
.L_136:
        /*0008*/ 	.byte	0x04, 0x17
        /*000a*/ 	.short	(.L_138 - .L_137)
.L_137:
        /*000c*/ 	.word	0x00000000
        /*0010*/ 	.short	0x0006
        /*0012*/ 	.short	0x0028
        /*0014*/ 	.byte	0x00, 0xf0, 0x11, 0x00


	//----- nvinfo : EIATTR_KPARAM_INFO
	.align		4
.L_138:
        /*0018*/ 	.byte	0x04, 0x17
        /*001a*/ 	.short	(.L_140 - .L_139)
.L_139:
        /*001c*/ 	.word	0x00000000
        /*0020*/ 	.short	0x0005
        /*0022*/ 	.short	0x0024
        /*0024*/ 	.byte	0x00, 0xf0, 0x11, 0x00


	//----- nvinfo : EIATTR_KPARAM_INFO
	.align		4
.L_140:
        /*0028*/ 	.byte	0x04, 0x17
        /*002a*/ 	.short	(.L_142 - .L_141)
.L_141:
        /*002c*/ 	.word	0x00000000
        /*0030*/ 	.short	0x0004
        /*0032*/ 	.short	0x0020
        /*0034*/ 	.byte	0x00, 0xf0, 0x11, 0x00


	//----- nvinfo : EIATTR_KPARAM_INFO
	.align		4
.L_142:
        /*0038*/ 	.byte	0x04, 0x17
        /*003a*/ 	.short	(.L_144 - .L_143)
.L_143:
        /*003c*/ 	.word	0x00000000
        /*0040*/ 	.short	0x0003
        /*0042*/ 	.short	0x0018
        /*0044*/ 	.byte	0x00, 0xf5, 0x21, 0x00


	//----- nvinfo : EIATTR_KPARAM_INFO
	.align		4
.L_144:
        /*0048*/ 	.byte	0x04, 0x17
        /*004a*/ 	.short	(.L_146 - .L_145)
.L_145:
        /*004c*/ 	.word	0x00000000
        /*0050*/ 	.short	0x0002
        /*0052*/ 	.short	0x0010
        /*0054*/ 	.byte	0x00, 0xf5, 0x21, 0x00


	//----- nvinfo : EIATTR_KPARAM_INFO
	.align		4
.L_146:
        /*0058*/ 	.byte	0x04, 0x17
        /*005a*/ 	.short	(.L_148 - .L_147)
.L_147:
        /*005c*/ 	.word	0x00000000
        /*0060*/ 	.short	0x0001
        /*0062*/ 	.short	0x0008
        /*0064*/ 	.byte	0x00, 0xf5, 0x21, 0x00


	//----- nvinfo : EIATTR_KPARAM_INFO
	.align		4
.L_148:
        /*0068*/ 	.byte	0x04, 0x17
        /*006a*/ 	.short	(.L_150 - .L_149)
.L_149:
        /*006c*/ 	.word	0x00000000
        /*0070*/ 	.short	0x0000
        /*0072*/ 	.short	0x0000
        /*0074*/ 	.byte	0x00, 0xf5, 0x21, 0x00


	//----- nvinfo : EIATTR_SPARSE_MMA_MASK
	.align		4
.L_150:
        /*0078*/ 	.byte	0x03, 0x50
        /*007a*/ 	.short	0x0000


	//----- nvinfo : EIATTR_MAXREG_COUNT
	.align		4
        /*007c*/ 	.byte	0x03, 0x1b
        /*007e*/ 	.short	0x00ff


	//----- nvinfo : EIATTR_MERCURY_ISA_VERSION
	.align		4
        /*0080*/ 	.byte	0x03, 0x5f
        /*0082*/ 	.short	0x0101


	//----- nvinfo : EIATTR_VRC_CTA_INIT_COUNT
	.align		4
        /*0084*/ 	.byte	0x02, 0x4a
	.zero		1
	.zero		1


	//----- nvinfo : EIATTR_EXIT_INSTR_OFFSETS
	.align		4
        /*0088*/ 	.byte	0x04, 0x1c
        /*008a*/ 	.short	(.L_152 - .L_151)


	//   ....[0]....
.L_151:
        /*008c*/ 	.word	0x00000070


	//   ....[1]....
        /*0090*/ 	.word	0x00000330


	//   ....[2]....
        /*0094*/ 	.word	0x00000350


	//   ....[3]....
        /*0098*/ 	.word	0x000005a0


	//----- nvinfo : EIATTR_CBANK_PARAM_SIZE
	.align		4
.L_152:
        /*009c*/ 	.byte	0x03, 0x19
        /*009e*/ 	.short	0x002c


	//----- nvinfo : EIATTR_PARAM_CBANK
	.align		4
        /*00a0*/ 	.byte	0x04, 0x0a
        /*00a2*/ 	.short	(.L_154 - .L_153)
	.align		4
.L_153:
        /*00a4*/ 	.word	index@(.nv.constant0._Z21abcone2d_apply_TB_gpuPfS_S_S_iii)
        /*00a8*/ 	.short	0x0380
        /*00aa*/ 	.short	0x002c


	//----- nvinfo : EIATTR_SW_WAR
	.align		4
.L_154:
        /*00ac*/ 	.byte	0x04, 0x36
        /*00ae*/ 	.short	(.L_156 - .L_155)
.L_155:
        /*00b0*/ 	.word	0x00000008
.L_156:


//--------------------- .nv.info._Z21abcone2d_apply_LR_gpuPfS_S_S_ii --------------------------
	.section	.nv.info._Z21abcone2d_apply_LR_gpuPfS_S_S_ii,"",@"SHT_CUDA_INFO"
	.sectionflags	@""
	.align	4


	//----- nvinfo : EIATTR_CUDA_API_VERSION
	.align		4
        /*0000*/ 	.byte	0x04, 0x37
        /*0002*/ 	.short	(.L_158 - .L_157)
.L_157:
        /*0004*/ 	.word	0x00000082


	//----- nvinfo : EIATTR_KPARAM_INFO
	.align		4
.L_158:
        /*0008*/ 	.byte	0x04, 0x17
        /*000a*/ 	.short	(.L_160 - .L_159)
.L_159:
        /*000c*/ 	.word	0x00000000
        /*0010*/ 	.short	0x0005
        /*0012*/ 	.short	0x0024
        /*0014*/ 	.byte	0x00, 0xf0, 0x11, 0x00


	//----- nvinfo : EIATTR_KPARAM_INFO
	.align		4
.L_160:
        /*0018*/ 	.byte	0x04, 0x17
        /*001a*/ 	.short	(.L_162 - .L_161)
.L_161:
        /*001c*/ 	.word	0x00000000
        /*0020*/ 	.short	0x0004
        /*0022*/ 	.short	0x0020
        /*0024*/ 	.byte	0x00, 0xf0, 0x11, 0x00


	//----- nvinfo : EIATTR_KPARAM_INFO
	.align		4
.L_162:
        /*0028*/ 	.byte	0x04, 0x17
        /*002a*/ 	.short	(.L_164 - .L_163)
.L_163:
        /*002c*/ 	.word	0x00000000
        /*0030*/ 	.short	0x0003
        /*0032*/ 	.short	0x0018
        /*0034*/ 	.byte	0x00, 0xf5, 0x21, 0x00


	//----- nvinfo : EIATTR_KPARAM_INFO
	.align		4
.L_164:
        /*0038*/ 	.byte	0x04, 0x17
        /*003a*/ 	.short	(.L_166 - .L_165)
.L_165:
        /*003c*/ 	.word	0x00000000
        /*0040*/ 	.short	0x0002
        /*0042*/ 	.short	0x0010
        /*0044*/ 	.byte	0x00, 0xf5, 0x21, 0x00


	//----- nvinfo : EIATTR_KPARAM_INFO
	.align		4
.L_166:
        /*0048*/ 	.byte	0x04, 0x17
        /*004a*/ 	.short	(.L_168 - .L_167)
.L_167:
        /*004c*/ 	.word	0x00000000
        /*0050*/ 	.short	0x0001
        /*0052*/ 	.short	0x0008
        /*0054*/ 	.byte	0x00, 0xf5, 0x21, 0x00


	//----- nvinfo : EIATTR_KPARAM_INFO
	.align		4
.L_168:
        /*0058*/ 	.byte	0x04, 0x17
        /*005a*/ 	.short	(.L_170 - .L_169)
.L_169:
        /*005c*/ 	.word	0x00000000
        /*0060*/ 	.short	0x0000
        /*0062*/ 	.short	0x0000
        /*0064*/ 	.byte	0x00, 0xf5, 0x21, 0x00


	//----- nvinfo : EIATTR_SPARSE_MMA_MASK
	.align		4
.L_170:
        /*0068*/ 	.byte	0x03, 0x50
        /*006a*/ 	.short	0x0000


	//----- nvinfo : EIATTR_MAXREG_COUNT
	.align		4
        /*006c*/ 	.byte	0x03, 0x1b
        /*006e*/ 	.short	0x00ff


	//----- nvinfo : EIATTR_MERCURY_ISA_VERSION
	.align		4
        /*0070*/ 	.byte	0x03, 0x5f
        /*0072*/ 	.short	0x0101


	//----- nvinfo : EIATTR_VRC_CTA_INIT_COUNT
	.align		4
        /*0074*/ 	.byte	0x02, 0x4a
	.zero		1
	.zero		1


	//----- nvinfo : EIATTR_EXIT_INSTR_OFFSETS
	.align		4
        /*0078*/ 	.byte	0x04, 0x1c
        /*007a*/ 	.short	(.L_172 - .L_171)


	//   ....[0]....
.L_171:
        /*007c*/ 	.word	0x00000070


	//   ....[1]....
        /*0080*/ 	.word	0x00000270


	//   ....[2]....
        /*0084*/ 	.word	0x00000430


	//----- nvinfo : EIATTR_CBANK_PARAM_SIZE
	.align		4
.L_172:
        /*0088*/ 	.byte	0x03, 0x19
        /*008a*/ 	.short	0x0028


	//----- nvinfo : EIATTR_PARAM_CBANK
	.align		4
        /*008c*/ 	.byte	0x04, 0x0a
        /*008e*/ 	.short	(.L_174 - .L_173)
	.align		4
.L_173:
        /*0090*/ 	.word	index@(.nv.constant0._Z21abcone2d_apply_LR_gpuPfS_S_S_ii)
        /*0094*/ 	.short	0x0380
        /*0096*/ 	.short	0x0028


	//----- nvinfo : EIATTR_SW_WAR
	.align		4
.L_174:
        /*0098*/ 	.byte	0x04, 0x36
        /*009a*/ 	.short	(.L_176 - .L_175)
.L_175:
        /*009c*/ 	.word	0x00000008
.L_176:


//--------------------- .nv.info._Z8stepTimePfS_S_S_S_S_S_S_S_ii --------------------------
	.section	.nv.info._Z8stepTimePfS_S_S_S_S_S_S_S_ii,"",@"SHT_CUDA_INFO"
	.sectionflags	@""
	.align	4


	//----- nvinfo : EIATTR_CUDA_API_VERSION
	.align		4
        /*0000*/ 	.byte	0x04, 0x37
        /*0002*/ 	.short	(.L_178 - .L_177)
.L_177:
        /*0004*/ 	.word	0x00000082


	//----- nvinfo : EIATTR_KPARAM_INFO
	.align		4
.L_178:
        /*0008*/ 	.byte	0x04, 0x17
        /*000a*/ 	.short	(.L_180 - .L_179)
.L_179:
        /*000c*/ 	.word	0x00000000
        /*0010*/ 	.short	0x000a
        /*0012*/ 	.short	0x004c
        /*0014*/ 	.byte	0x00, 0xf0, 0x11, 0x00


	//----- nvinfo : EIATTR_KPARAM_INFO
	.align		4
.L_180:
        /*0018*/ 	.byte	0x04, 0x17
        /*001a*/ 	.short	(.L_182 - .L_181)
.L_181:
        /*001c*/ 	.word	0x00000000
        /*0020*/ 	.short	0x0009
        /*0022*/ 	.short	0x0048
        /*0024*/ 	.byte	0x00, 0xf0, 0x11, 0x00


	//----- nvinfo : EIATTR_KPARAM_INFO
	.align		4
.L_182:
        /*0028*/ 	.byte	0x04, 0x17
        /*002a*/ 	.short	(.L_184 - .L_183)
.L_183:
        /*002c*/ 	.word	0x00000000
        /*0030*/ 	.short	0x0008
        /*0032*/ 	.short	0x0040
        /*0034*/ 	.byte	0x00, 0xf5, 0x21, 0x00


	//----- nvinfo : EIATTR_KPARAM_INFO
	.align		4
.L_184:
        /*0038*/ 	.byte	0x04, 0x17
        /*003a*/ 	.short	(.L_186 - .L_185)
.L_185:
        /*003c*/ 	.word	0x00000000
        /*0040*/ 	.short	0x0007
        /*0042*/ 	.short	0x0038
        /*0044*/ 	.byte	0x00, 0xf5, 0x21, 0x00


	//----- nvinfo : EIATTR_KPARAM_INFO
	.align		4
.L_186:
        /*0048*/ 	.byte	0x04, 0x17
        /*004a*/ 	.short	(.L_188 - .L_187)
.L_187:
        /*004c*/ 	.word	0x00000000
        /*0050*/ 	.short	0x0006
        /*0052*/ 	.short	0x0030
        /*0054*/ 	.byte	0x00, 0xf5, 0x21, 0x00


	//----- nvinfo : EIATTR_KPARAM_INFO
	.align		4
.L_188:
        /*0058*/ 	.byte	0x04, 0x17
        /*005a*/ 	.short	(.L_190 - .L_189)
.L_189:
        /*005c*/ 	.word	0x00000000
        /*0060*/ 	.short	0x0005
        /*0062*/ 	.short	0x0028
        /*0064*/ 	.byte	0x00, 0xf5, 0x21, 0x00


	//----- nvinfo : EIATTR_KPARAM_INFO
	.align		4
.L_190:
        /*0068*/ 	.byte	0x04, 0x17
        /*006a*/ 	.short	(.L_192 - .L_191)
.L_191:
        /*006c*/ 	.word	0x00000000
        /*0070*/ 	.short	0x0004
        /*0072*/ 	.short	0x0020
        /*0074*/ 	.byte	0x00, 0xf5, 0x21, 0x00


	//----- nvinfo : EIATTR_KPARAM_INFO
	.align		4
.L_192:
        /*0078*/ 	.byte	0x04, 0x17
        /*007a*/ 	.short	(.L_194 - .L_193)
.L_193:
        /*007c*/ 	.word	0x00000000
        /*0080*/ 	.short	0x0003
        /*0082*/ 	.short	0x0018
        /*0084*/ 	.byte	0x00, 0xf5, 0x21, 0x00


	//----- nvinfo : EIATTR_KPARAM_INFO
	.align		4
.L_194:
        /*0088*/ 	.byte	0x04, 0x17
        /*008a*/ 	.short	(.L_196 - .L_195)
.L_195:
        /*008c*/ 	.word	0x00000000
        /*0090*/ 	.short	0x0002
        /*0092*/ 	.short	0x0010
        /*0094*/ 	.byte	0x00, 0xf5, 0x21, 0x00


	//----- nvinfo : EIATTR_KPARAM_INFO
	.align		4
.L_196:
        /*0098*/ 	.byte	0x04, 0x17
        /*009a*/ 	.short	(.L_198 - .L_197)
.L_197:
        /*009c*/ 	.word	0x00000000
        /*00a0*/ 	.short	0x0001
        /*00a2*/ 	.short	0x0008
        /*00a4*/ 	.byte	0x00, 0xf5, 0x21, 0x00


	//----- nvinfo : EIATTR_KPARAM_INFO
	.align		4
.L_198:
        /*00a8*/ 	.byte	0x04, 0x17
        /*00aa*/ 	.short	(.L_200 - .L_199)
.L_199:
        /*00ac*/ 	.word	0x00000000
        /*00b0*/ 	.short	0x0000
        /*00b2*/ 	.short	0x0000
        /*00b4*/ 	.byte	0x00, 0xf5, 0x21, 0x00


	//----- nvinfo : EIATTR_SPARSE_MMA_MASK
	.align		4
.L_200:
        /*00b8*/ 	.byte	0x03, 0x50
        /*00ba*/ 	.short	0x0000


	//----- nvinfo : EIATTR_MAXREG_COUNT
	.align		4
        /*00bc*/ 	.byte	0x03, 0x1b
        /*00be*/ 	.short	0x00ff


	//----- nvinfo : EIATTR_MERCURY_ISA_VERSION
	.align		4
        /*00c0*/ 	.byte	0x03, 0x5f
        /*00c2*/ 	.short	0x0101


	//----- nvinfo : EIATTR_VRC_CTA_INIT_COUNT
	.align		4
        /*00c4*/ 	.byte	0x02, 0x4a
	.zero		1
	.zero		1


	//----- nvinfo : EIATTR_EXIT_INSTR_OFFSETS
	.align		4
        /*00c8*/ 	.byte	0x04, 0x1c
        /*00ca*/ 	.short	(.L_202 - .L_201)


	//   ....[0]....
.L_201:
        /*00cc*/ 	.word	0x000000c0


	//   ....[1]....
        /*00d0*/ 	.word	0x00000300


	//----- nvinfo : EIATTR_CBANK_PARAM_SIZE
	.align		4
.L_202:
        /*00d4*/ 	.byte	0x03, 0x19
        /*00d6*/ 	.short	0x0050


	//----- nvinfo : EIATTR_PARAM_CBANK
	.align		4
        /*00d8*/ 	.byte	0x04, 0x0a
        /*00da*/ 	.short	(.L_204 - .L_203)
	.align		4
.L_203:
        /*00dc*/ 	.word	index@(.nv.constant0._Z8stepTimePfS_S_S_S_S_S_S_S_ii)
        /*00e0*/ 	.short	0x0380
        /*00e2*/ 	.short	0x0050


	//----- nvinfo : EIATTR_SW_WAR
	.align		4
.L_204:
        /*00e4*/ 	.byte	0x04, 0x36
        /*00e6*/ 	.short	(.L_206 - .L_205)
.L_205:
        /*00e8*/ 	.word	0x00000008
.L_206:


//--------------------- .nv.info._Z20stressToAccelerationPfS_S_S_S_ffii --------------------------
	.section	.nv.info._Z20stressToAccelerationPfS_S_S_S_ffii,"",@"SHT_CUDA_INFO"
	.sectionflags	@""
	.align	4


	//----- nvinfo : EIATTR_CUDA_API_VERSION
	.align		4
        /*0000*/ 	.byte	0x04, 0x37
        /*0002*/ 	.short	(.L_208 - .L_207)
.L_207:
        /*0004*/ 	.word	0x00000082


	//----- nvinfo : EIATTR_KPARAM_INFO
	.align		4
.L_208:
        /*0008*/ 	.byte	0x04, 0x17
        /*000a*/ 	.short	(.L_210 - .L_209)
.L_209:
        /*000c*/ 	.word	0x00000000
        /*0010*/ 	.short	0x0008
        /*0012*/ 	.short	0x0034
        /*0014*/ 	.byte	0x00, 0xf0, 0x11, 0x00


	//----- nvinfo : EIATTR_KPARAM_INFO
	.align		4
.L_210:
        /*0018*/ 	.byte	0x04, 0x17
        /*001a*/ 	.short	(.L_212 - .L_211)
.L_211:
        /*001c*/ 	.word	0x00000000
        /*0020*/ 	.short	0x0007
        /*0022*/ 	.short	0x0030
        /*0024*/ 	.byte	0x00, 0xf0, 0x11, 0x00


	//----- nvinfo : EIATTR_KPARAM_INFO
	.align		4
.L_212:
        /*0028*/ 	.byte	0x04, 0x17
        /*002a*/ 	.short	(.L_214 - .L_213)
.L_213:
        /*002c*/ 	.word	0x00000000
        /*0030*/ 	.short	0x0006
        /*0032*/ 	.short	0x002c
        /*0034*/ 	.byte	0x00, 0xf0, 0x11, 0x00


	//----- nvinfo : EIATTR_KPARAM_INFO
	.align		4
.L_214:
        /*0038*/ 	.byte	0x04, 0x17
        /*003a*/ 	.short	(.L_216 - .L_215)
.L_215:
        /*003c*/ 	.word	0x00000000
        /*0040*/ 	.short	0x0005
        /*0042*/ 	.short	0x0028
        /*0044*/ 	.byte	0x00, 0xf0, 0x11, 0x00


	//----- nvinfo : EIATTR_KPARAM_INFO
	.align		4
.L_216:
        /*0048*/ 	.byte	0x04, 0x17
        /*004a*/ 	.short	(.L_218 - .L_217)
.L_217:
        /*004c*/ 	.word	0x00000000
        /*0050*/ 	.short	0x0004
        /*0052*/ 	.short	0x0020
        /*0054*/ 	.byte	0x00, 0xf5, 0x21, 0x00


	//----- nvinfo : EIATTR_KPARAM_INFO
	.align		4
.L_218:
        /*0058*/ 	.byte	0x04, 0x17
        /*005a*/ 	.short	(.L_220 - .L_219)
.L_219:
        /*005c*/ 	.word	0x00000000
        /*0060*/ 	.short	0x0003
        /*0062*/ 	.short	0x0018
        /*0064*/ 	.byte	0x00, 0xf5, 0x21, 0x00


	//----- nvinfo : EIATTR_KPARAM_INFO
	.align		4
.L_220:
        /*0068*/ 	.byte	0x04, 0x17
        /*006a*/ 	.short	(.L_222 - .L_221)
.L_221:
        /*006c*/ 	.word	0x00000000
        /*0070*/ 	.short	0x0002
        /*0072*/ 	.short	0x0010
        /*0074*/ 	.byte	0x00, 0xf5, 0x21, 0x00


	//----- nvinfo : EIATTR_KPARAM_INFO
	.align		4
.L_222:
        /*0078*/ 	.byte	0x04, 0x17
        /*007a*/ 	.short	(.L_224 - .L_223)
.L_223:
        /*007c*/ 	.word	0x00000000
        /*0080*/ 	.short	0x0001
        /*0082*/ 	.short	0x0008
        /*0084*/ 	.byte	0x00, 0xf5, 0x21, 0x00


	//----- nvinfo : EIATTR_KPARAM_INFO
	.align		4
.L_224:
        /*0088*/ 	.byte	0x04, 0x17
        /*008a*/ 	.short	(.L_226 - .L_225)
.L_225:
        /*008c*/ 	.word	0x00000000
        /*0090*/ 	.short	0x0000
        /*0092*/ 	.short	0x0000
        /*0094*/ 	.byte	0x00, 0xf5, 0x21, 0x00


	//----- nvinfo : EIATTR_SPARSE_MMA_MASK
	.align		4
.L_226:
        /*0098*/ 	.byte	0x03, 0x50
        /*009a*/ 	.short	0x0000


	//----- nvinfo : EIATTR_MAXREG_COUNT
	.align		4
        /*009c*/ 	.byte	0x03, 0x1b
        /*009e*/ 	.short	0x00ff


	//----- nvinfo : EIATTR_MERCURY_ISA_VERSION
	.align		4
        /*00a0*/ 	.byte	0x03, 0x5f
        /*00a2*/ 	.short	0x0101


	//----- nvinfo : EIATTR_VRC_CTA_INIT_COUNT
	.align		4
        /*00a4*/ 	.byte	0x02, 0x4a
	.zero		1
	.zero		1


	//----- nvinfo : EIATTR_EXIT_INSTR_OFFSETS
	.align		4
        /*00a8*/ 	.byte	0x04, 0x1c
        /*00aa*/ 	.short	(.L_228 - .L_227)


	//   ....[0]....
.L_227:
        /*00ac*/ 	.word	0x000000e0


	//   ....[1]....
        /*00b0*/ 	.word	0x00000830


	//----- nvinfo : EIATTR_CBANK_PARAM_SIZE
	.align		4
.L_228:
        /*00b4*/ 	.byte	0x03, 0x19
        /*00b6*/ 	.short	0x0038


	//----- nvinfo : EIATTR_PARAM_CBANK
	.align		4
        /*00b8*/ 	.byte	0x04, 0x0a
        /*00ba*/ 	.short	(.L_230 - .L_229)
	.align		4
.L_229:
        /*00bc*/ 	.word	index@(.nv.constant0._Z20stressToAccelerationPfS_S_S_S_ffii)
        /*00c0*/ 	.short	0x0380
        /*00c2*/ 	.short	0x0038


	//----- nvinfo : EIATTR_SW_WAR
	.align		4
.L_230:
        /*00c4*/ 	.byte	0x04, 0x36
        /*00c6*/ 	.short	(.L_232 - .L_231)
.L_231:
        /*00c8*/ 	.word	0x00000008
.L_232:


//--------------------- .nv.info._Z15lint2d_bell_gpuPfS_S_S_S_S_S_PiS0_iiiiii --------------------------
	.section	.nv.info._Z15lint2d_bell_gpuPfS_S_S_S_S_S_PiS0_iiiiii,"",@"SHT_CUDA_INFO"
	.sectionflags	@""
	.align	4


	//----- nvinfo : EIATTR_CUDA_API_VERSION
	.align		4
        /*0000*/ 	.byte	0x04, 0x37
        /*0002*/ 	.short	(.L_234 - .L_233)
.L_233:
        /*0004*/ 	.word	0x00000082


	//----- nvinfo : EIATTR_KPARAM_INFO
	.align		4
.L_234:
        /*0008*/ 	.byte	0x04, 0x17
        /*000a*/ 	.short	(.L_236 - .L_235)
.L_235:
        /*000c*/ 	.word	0x00000000
        /*0010*/ 	.short	0x000e
        /*0012*/ 	.short	0x005c
        /*0014*/ 	.byte	0x00, 0xf0, 0x11, 0x00


	//----- nvinfo : EIATTR_KPARAM_INFO
	.align		4
.L_236:
        /*0018*/ 	.byte	0x04, 0x17
        /*001a*/ 	.short	(.L_238 - .L_237)
.L_237:
        /*001c*/ 	.word	0x00000000
        /*0020*/ 	.short	0x000d
        /*0022*/ 	.short	0x0058
        /*0024*/ 	.byte	0x00, 0xf0, 0x11, 0x00


	//----- nvinfo : EIATTR_KPARAM_INFO
	.align		4
.L_238:
        /*0028*/ 	.byte	0x04, 0x17
        /*002a*/ 	.short	(.L_240 - .L_239)
.L_239:
        /*002c*/ 	.word	0x00000000
        /*0030*/ 	.short	0x000c
        /*0032*/ 	.short	0x0054
        /*0034*/ 	.byte	0x00, 0xf0, 0x11, 0x00


	//----- nvinfo : EIATTR_KPARAM_INFO
	.align		4
.L_240:
        /*0038*/ 	.byte	0x04, 0x17
        /*003a*/ 	.short	(.L_242 - .L_241)
.L_241:
        /*003c*/ 	.word	0x00000000
        /*0040*/ 	.short	0x000b
        /*0042*/ 	.short	0x0050
        /*0044*/ 	.byte	0x00, 0xf0, 0x11, 0x00


	//----- nvinfo : EIATTR_KPARAM_INFO
	.align		4
.L_242:
        /*0048*/ 	.byte	0x04, 0x17
        /*004a*/ 	.short	(.L_244 - .L_243)
.L_243:
        /*004c*/ 	.word	0x00000000
        /*0050*/ 	.short	0x000a
        /*0052*/ 	.short	0x004c
        /*0054*/ 	.byte	0x00, 0xf0, 0x11, 0x00


	//----- nvinfo : EIATTR_KPARAM_INFO
	.align		4
.L_244:
        /*0058*/ 	.byte	0x04, 0x17
        /*005a*/ 	.short	(.L_246 - .L_245)
.L_245:
        /*005c*/ 	.word	0x00000000
        /*0060*/ 	.short	0x0009
        /*0062*/ 	.short	0x0048
        /*0064*/ 	.byte	0x00, 0xf0, 0x11, 0x00


	//----- nvinfo : EIATTR_KPARAM_INFO
	.align		4
.L_246:
        /*0068*/ 	.byte	0x04, 0x17
        /*006a*/ 	.short	(.L_248 - .L_247)
.L_247:
        /*006c*/ 	.word	0x00000000
        /*0070*/ 	.short	0x0008
        /*0072*/ 	.short	0x0040
        /*0074*/ 	.byte	0x00, 0xf5, 0x21, 0x00


	//----- nvinfo : EIATTR_KPARAM_INFO
	.align		4
.L_248:
        /*0078*/ 	.byte	0x04, 0x17
        /*007a*/ 	.short	(.L_250 - .L_249)
.L_249:
        /*007c*/ 	.word	0x00000000
        /*0080*/ 	.short	0x0007
        /*0082*/ 	.short	0x0038
        /*0084*/ 	.byte	0x00, 0xf5, 0x21, 0x00


	//----- nvinfo : EIATTR_KPARAM_INFO
	.align		4
.L_250:
        /*0088*/ 	.byte	0x04, 0x17
        /*008a*/ 	.short	(.L_252 - .L_251)
.L_251:
        /*008c*/ 	.word	0x00000000
        /*0090*/ 	.short	0x0006
        /*0092*/ 	.short	0x0030
        /*0094*/ 	.byte	0x00, 0xf5, 0x21, 0x00


	//----- nvinfo : EIATTR_KPARAM_INFO
	.align		4
.L_252:
        /*0098*/ 	.byte	0x04, 0x17
        /*009a*/ 	.short	(.L_254 - .L_253)
.L_253:
        /*009c*/ 	.word	0x00000000
        /*00a0*/ 	.short	0x0005
        /*00a2*/ 	.short	0x0028
        /*00a4*/ 	.byte	0x00, 0xf5, 0x21, 0x00


	//----- nvinfo : EIATTR_KPARAM_INFO
	.align		4
.L_254:
        /*00a8*/ 	.byte	0x04, 0x17
        /*00aa*/ 	.short	(.L_256 - .L_255)
.L_255:
        /*00ac*/ 	.word	0x00000000
        /*00b0*/ 	.short	0x0004
        /*00b2*/ 	.short	0x0020
        /*00b4*/ 	.byte	0x00, 0xf5, 0x21, 0x00


	//----- nvinfo : EIATTR_KPARAM_INFO
	.align		4
.L_256:
        /*00b8*/ 	.byte	0x04, 0x17
        /*00ba*/ 	.short	(.L_258 - .L_257)
.L_257:
        /*00bc*/ 	.word	0x00000000
        /*00c0*/ 	.short	0x0003
        /*00c2*/ 	.short	0x0018
        /*00c4*/ 	.byte	0x00, 0xf5, 0x21, 0x00


	//----- nvinfo : EIATTR_KPARAM_INFO
	.align		4
.L_258:
        /*00c8*/ 	.byte	0x04, 0x17
        /*00ca*/ 	.short	(.L_260 - .L_259)
.L_259:
        /*00cc*/ 	.word	0x00000000
        /*00d0*/ 	.short	0x0002
        /*00d2*/ 	.short	0x0010
        /*00d4*/ 	.byte	0x00, 0xf5, 0x21, 0x00


	//----- nvinfo : EIATTR_KPARAM_INFO
	.align		4
.L_260:
        /*00d8*/ 	.byte	0x04, 0x17
        /*00da*/ 	.short	(.L_262 - .L_261)
.L_261:
        /*00dc*/ 	.word	0x00000000
        /*00e0*/ 	.short	0x0001
        /*00e2*/ 	.short	0x0008
        /*00e4*/ 	.byte	0x00, 0xf5, 0x21, 0x00


	//----- nvinfo : EIATTR_KPARAM_INFO
	.align		4
.L_262:
        /*00e8*/ 	.byte	0x04, 0x17
        /*00ea*/ 	.short	(.L_264 - .L_263)
.L_263:
        /*00ec*/ 	.word	0x00000000
        /*00f0*/ 	.short	0x0000
        /*00f2*/ 	.short	0x0000
        /*00f4*/ 	.byte	0x00, 0xf5, 0x21, 0x00


	//----- nvinfo : EIATTR_SPARSE_MMA_MASK
	.align		4
.L_264:
        /*00f8*/ 	.byte	0x03, 0x50
        /*00fa*/ 	.short	0x0000


	//----- nvinfo : EIATTR_MAXREG_COUNT
	.align		4
        /*00fc*/ 	.byte	0x03, 0x1b
        /*00fe*/ 	.short	0x00ff


	//----- nvinfo : EIATTR_MERCURY_ISA_VERSION
	.align		4
        /*0100*/ 	.byte	0x03, 0x5f
        /*0102*/ 	.short	0x0101


	//----- nvinfo : EIATTR_VRC_CTA_INIT_COUNT
	.align		4
        /*0104*/ 	.byte	0x02, 0x4a
	.zero		1
	.zero		1


	//----- nvinfo : EIATTR_EXIT_INSTR_OFFSETS
	.align		4
        /*0108*/ 	.byte	0x04, 0x1c
        /*010a*/ 	.short	(.L_266 - .L_265)


	//   ....[0]....
.L_265:
        /*010c*/ 	.word	0x00000490


	//----- nvinfo : EIATTR_CBANK_PARAM_SIZE
	.align		4
.L_266:
        /*0110*/ 	.byte	0x03, 0x19
        /*0112*/ 	.short	0x0060


	//----- nvinfo : EIATTR_PARAM_CBANK
	.align		4
        /*0114*/ 	.byte	0x04, 0x0a
        /*0116*/ 	.short	(.L_268 - .L_267)
	.align		4
.L_267:
        /*0118*/ 	.word	index@(.nv.constant0._Z15lint2d_bell_gpuPfS_S_S_S_S_S_PiS0_iiiiii)
        /*011c*/ 	.short	0x0380
        /*011e*/ 	.short	0x0060


	//----- nvinfo : EIATTR_SW_WAR
	.align		4
.L_268:
        /*0120*/ 	.byte	0x04, 0x36
        /*0122*/ 	.short	(.L_270 - .L_269)
.L_269:
        /*0124*/ 	.word	0x00000008
.L_270:


//--------------------- .nv.info._Z8freeSurfPfS_ii --------------------------
	.section	.nv.info._Z8freeSurfPfS_ii,"",@"SHT_CUDA_INFO"
	.sectionflags	@""
	.align	4


	//----- nvinfo : EIATTR_CUDA_API_VERSION
	.align		4
        /*0000*/ 	.byte	0x04, 0x37
        /*0002*/ 	.short	(.L_272 - .L_271)
.L_271:
        /*0004*/ 	.word	0x00000082


	//----- nvinfo : EIATTR_KPARAM_INFO
	.align		4
.L_272:
        /*0008*/ 	.byte	0x04, 0x17
        /*000a*/ 	.short	(.L_274 - .L_273)
.L_273:
        /*000c*/ 	.word	0x00000000
        /*0010*/ 	.short	0x0003
        /*0012*/ 	.short	0x0014
        /*0014*/ 	.byte	0x00, 0xf0, 0x11, 0x00


	//----- nvinfo : EIATTR_KPARAM_INFO
	.align		4
.L_274:
        /*0018*/ 	.byte	0x04, 0x17
        /*001a*/ 	.short	(.L_276 - .L_275)
.L_275:
        /*001c*/ 	.word	0x00000000
        /*0020*/ 	.short	0x0002
        /*0022*/ 	.short	0x0010
        /*0024*/ 	.byte	0x00, 0xf0, 0x11, 0x00


	//----- nvinfo : EIATTR_KPARAM_INFO
	.align		4
.L_276:
        /*0028*/ 	.byte	0x04, 0x17
        /*002a*/ 	.short	(.L_278 - .L_277)
.L_277:
        /*002c*/ 	.word	0x00000000
        /*0030*/ 	.short	0x0001
        /*0032*/ 	.short	0x0008
        /*0034*/ 	.byte	0x00, 0xf5, 0x21, 0x00


	//----- nvinfo : EIATTR_KPARAM_INFO
	.align		4
.L_278:
        /*0038*/ 	.byte	0x04, 0x17
        /*003a*/ 	.short	(.L_280 - .L_279)
.L_279:
        /*003c*/ 	.word	0x00000000
        /*0040*/ 	.short	0x0000
        /*0042*/ 	.short	0x0000
        /*0044*/ 	.byte	0x00, 0xf5, 0x21, 0x00


	//----- nvinfo : EIATTR_SPARSE_MMA_MASK
	.align		4
.L_280:
        /*0048*/ 	.byte	0x03, 0x50
        /*004a*/ 	.short	0x0000


	//----- nvinfo : EIATTR_MAXREG_COUNT
	.align		4
        /*004c*/ 	.byte	0x03, 0x1b
        /*004e*/ 	.short	0x00ff


	//----- nvinfo : EIATTR_MERCURY_ISA_VERSION
	.align		4
        /*0050*/ 	.byte	0x03, 0x5f
        /*0052*/ 	.short	0x0101


	//----- nvinfo : EIATTR_VRC_CTA_INIT_COUNT
	.align		4
        /*0054*/ 	.byte	0x02, 0x4a
	.zero		1
	.zero		1


	//----- nvinfo : EIATTR_EXIT_INSTR_OFFSETS
	.align		4
        /*0058*/ 	.byte	0x04, 0x1c
        /*005a*/ 	.short	(.L_282 - .L_281)


	//   ....[0]....
.L_281:
        /*005c*/ 	.word	0x000000c0


	//   ....[1]....
        /*0060*/ 	.word	0x00000150


	//----- nvinfo : EIATTR_CBANK_PARAM_SIZE
	.align		4
.L_282:
        /*0064*/ 	.byte	0x03, 0x19
        /*0066*/ 	.short	0x0018


	//----- nvinfo : EIATTR_PARAM_CBANK
	.align		4
        /*0068*/ 	.byte	0x04, 0x0a
        /*006a*/ 	.short	(.L_284 - .L_283)
	.align		4
.L_283:
        /*006c*/ 	.word	index@(.nv.constant0._Z8freeSurfPfS_ii)
        /*0070*/ 	.short	0x0380
        /*0072*/ 	.short	0x0018


	//----- nvinfo : EIATTR_SW_WAR
	.align		4
.L_284:
        /*0074*/ 	.byte	0x04, 0x36
        /*0076*/ 	.short	(.L_286 - .L_285)
.L_285:
        /*0078*/ 	.word	0x00000008
.L_286:


//--------------------- .nv.info._Z27dispToStrain_strainToStressPfS_S_S_S_S_S_S_S_ffiii --------------------------
	.section	.nv.info._Z27dispToStrain_strainToStressPfS_S_S_S_S_S_S_S_ffiii,"",@"SHT_CUDA_INFO"
	.sectionflags	@""
	.align	4


	//----- nvinfo : EIATTR_CUDA_API_VERSION
	.align		4
        /*0000*/ 	.byte	0x04, 0x37
        /*0002*/ 	.short	(.L_288 - .L_287)
.L_287:
        /*0004*/ 	.word	0x00000082


	//----- nvinfo : EIATTR_KPARAM_INFO
	.align		4
.L_288:
        /*0008*/ 	.byte	0x04, 0x17
        /*000a*/ 	.short	(.L_290 - .L_289)
.L_289:
        /*000c*/ 	.word	0x00000000
        /*0010*/ 	.short	0x000d
        /*0012*/ 	.short	0x0058
        /*0014*/ 	.byte	0x00, 0xf0, 0x11, 0x00


	//----- nvinfo : EIATTR_KPARAM_INFO
	.align		4
.L_290:
        /*0018*/ 	.byte	0x04, 0x17
        /*001a*/ 	.short	(.L_292 - .L_291)
.L_291:
        /*001c*/ 	.word	0x00000000
        /*0020*/ 	.short	0x000c
        /*0022*/ 	.short	0x0054
        /*0024*/ 	.byte	0x00, 0xf0, 0x11, 0x00


	//----- nvinfo : EIATTR_KPARAM_INFO
	.align		4
.L_292:
        /*0028*/ 	.byte	0x04, 0x17
        /*002a*/ 	.short	(.L_294 - .L_293)
.L_293:
        /*002c*/ 	.word	0x00000000
        /*0030*/ 	.short	0x000b
        /*0032*/ 	.short	0x0050
        /*0034*/ 	.byte	0x00, 0xf0, 0x11, 0x00


	//----- nvinfo : EIATTR_KPARAM_INFO
	.align		4
.L_294:
        /*0038*/ 	.byte	0x04, 0x17
        /*003a*/ 	.short	(.L_296 - .L_295)
.L_295:
        /*003c*/ 	.word	0x00000000
        /*0040*/ 	.short	0x000a
        /*0042*/ 	.short	0x004c
        /*0044*/ 	.byte	0x00, 0xf0, 0x11, 0x00


	//----- nvinfo : EIATTR_KPARAM_INFO
	.align		4
.L_296:
        /*0048*/ 	.byte	0x04, 0x17
        /*004a*/ 	.short	(.L_298 - .L_297)
.L_297:
        /*004c*/ 	.word	0x00000000
        /*0050*/ 	.short	0x0009
        /*0052*/ 	.short	0x0048
        /*0054*/ 	.byte	0x00, 0xf0, 0x11, 0x00


	//----- nvinfo : EIATTR_KPARAM_INFO
	.align		4
.L_298:
        /*0058*/ 	.byte	0x04, 0x17
        /*005a*/ 	.short	(.L_300 - .L_299)
.L_299:
        /*005c*/ 	.word	0x00000000
        /*0060*/ 	.short	0x0008
        /*0062*/ 	.short	0x0040
        /*0064*/ 	.byte	0x00, 0xf5, 0x21, 0x00


	//----- nvinfo : EIATTR_KPARAM_INFO
	.align		4
.L_300:
        /*0068*/ 	.byte	0x04, 0x17
        /*006a*/ 	.short	(.L_302 - .L_301)
.L_301:
        /*006c*/ 	.word	0x00000000
        /*0070*/ 	.short	0x0007
        /*0072*/ 	.short	0x0038
        /*0074*/ 	.byte	0x00, 0xf5, 0x21, 0x00


	//----- nvinfo : EIATTR_KPARAM_INFO
	.align		4
.L_302:
        /*0078*/ 	.byte	0x04, 0x17
        /*007a*/ 	.short	(.L_304 - .L_303)
.L_303:
        /*007c*/ 	.word	0x00000000
        /*0080*/ 	.short	0x0006
        /*0082*/ 	.short	0x0030
        /*0084*/ 	.byte	0x00, 0xf5, 0x21, 0x00


	//----- nvinfo : EIATTR_KPARAM_INFO
	.align		4
.L_304:
        /*0088*/ 	.byte	0x04, 0x17
        /*008a*/ 	.short	(.L_306 - .L_305)
.L_305:
        /*008c*/ 	.word	0x00000000
        /*0090*/ 	.short	0x0005
        /*0092*/ 	.short	0x0028
        /*0094*/ 	.byte	0x00, 0xf5, 0x21, 0x00


	//----- nvinfo : EIATTR_KPARAM_INFO
	.align		4
.L_306:
        /*0098*/ 	.byte	0x04, 0x17
        /*009a*/ 	.short	(.L_308 - .L_307)
.L_307:
        /*009c*/ 	.word	0x00000000
        /*00a0*/ 	.short	0x0004
        /*00a2*/ 	.short	0x0020
        /*00a4*/ 	.byte	0x00, 0xf5, 0x21, 0x00


	//----- nvinfo : EIATTR_KPARAM_INFO
	.align		4
.L_308:
        /*00a8*/ 	.byte	0x04, 0x17
        /*00aa*/ 	.short	(.L_310 - .L_309)
.L_309:
        /*00ac*/ 	.word	0x00000000
        /*00b0*/ 	.short	0x0003
        /*00b2*/ 	.short	0x0018
        /*00b4*/ 	.byte	0x00, 0xf5, 0x21, 0x00


	//----- nvinfo : EIATTR_KPARAM_INFO
	.align		4
.L_310:
        /*00b8*/ 	.byte	0x04, 0x17
        /*00ba*/ 	.short	(.L_312 - .L_311)
.L_311:
        /*00bc*/ 	.word	0x00000000
        /*00c0*/ 	.short	0x0002
        /*00c2*/ 	.short	0x0010
        /*00c4*/ 	.byte	0x00, 0xf5, 0x21, 0x00


	//----- nvinfo : EIATTR_KPARAM_INFO
	.align		4
.L_312:
        /*00c8*/ 	.byte	0x04, 0x17
        /*00ca*/ 	.short	(.L_314 - .L_313)
.L_313:
        /*00cc*/ 	.word	0x00000000
        /*00d0*/ 	.short	0x0001
        /*00d2*/ 	.short	0x0008
        /*00d4*/ 	.byte	0x00, 0xf5, 0x21, 0x00


	//----- nvinfo : EIATTR_KPARAM_INFO
	.align		4
.L_314:
        /*00d8*/ 	.byte	0x04, 0x17
        /*00da*/ 	.short	(.L_316 - .L_315)
.L_315:
        /*00dc*/ 	.word	0x00000000
        /*00e0*/ 	.short	0x0000
        /*00e2*/ 	.short	0x0000
        /*00e4*/ 	.byte	0x00, 0xf5, 0x21, 0x00


	//----- nvinfo : EIATTR_SPARSE_MMA_MASK
	.align		4
.L_316:
        /*00e8*/ 	.byte	0x03, 0x50
        /*00ea*/ 	.short	0x0000


	//----- nvinfo : EIATTR_MAXREG_COUNT
	.align		4
        /*00ec*/ 	.byte	0x03, 0x1b
        /*00ee*/ 	.short	0x00ff


	//----- nvinfo : EIATTR_MERCURY_ISA_VERSION
	.align		4
        /*00f0*/ 	.byte	0x03, 0x5f
        /*00f2*/ 	.short	0x0101


	//----- nvinfo : EIATTR_VRC_CTA_INIT_COUNT
	.align		4
        /*00f4*/ 	.byte	0x02, 0x4a
	.zero		1
	.zero		1


	//----- nvinfo : EIATTR_EXIT_INSTR_OFFSETS
	.align		4
        /*00f8*/ 	.byte	0x04, 0x1c
        /*00fa*/ 	.short	(.L_318 - .L_317)


	//   ....[0]....
.L_317:
        /*00fc*/ 	.word	0x000000c0


	//   ....[1]....
        /*0100*/ 	.word	0x000009c0


	//----- nvinfo : EIATTR_CRS_STACK_SIZE
	.align		4
.L_318:
        /*0104*/ 	.byte	0x04, 0x1e
        /*0106*/ 	.short	(.L_320 - .L_319)
.L_319:
        /*0108*/ 	.word	0x00000000


	//----- nvinfo : EIATTR_CBANK_PARAM_SIZE
	.align		4
.L_320:
        /*010c*/ 	.byte	0x03, 0x19
        /*010e*/ 	.short	0x005c


	//----- nvinfo : EIATTR_PARAM_CBANK
	.align		4
        /*0110*/ 	.byte	0x04, 0x0a
        /*0112*/ 	.short	(.L_322 - .L_321)
	.align		4
.L_321:
        /*0114*/ 	.word	index@(.nv.constant0._Z27dispToStrain_strainToStressPfS_S_S_S_S_S_S_S_ffiii)
        /*0118*/ 	.short	0x0380
        /*011a*/ 	.short	0x005c


	//----- nvinfo : EIATTR_SW_WAR
	.align		4
.L_322:
        /*011c*/ 	.byte	0x04, 0x36
        /*011e*/ 	.short	(.L_324 - .L_323)
.L_323:
        /*0120*/ 	.word	0x00000008
.L_324:


//--------------------- .nv.info._Z9computeRoPffiii --------------------------
	.section	.nv.info._Z9computeRoPffiii,"",@"SHT_CUDA_INFO"
	.sectionflags	@""
	.align	4


	//----- nvinfo : EIATTR_CUDA_API_VERSION
	.align		4
        /*0000*/ 	.byte	0x04, 0x37
        /*0002*/ 	.short	(.L_326 - .L_325)
.L_325:
        /*0004*/ 	.word	0x00000082


	//----- nvinfo : EIATTR_KPARAM_INFO
	.align		4
.L_326:
        /*0008*/ 	.byte	0x04, 0x17
        /*000a*/ 	.short	(.L_328 - .L_327)
.L_327:
        /*000c*/ 	.word	0x00000000
        /*0010*/ 	.short	0x0004
        /*0012*/ 	.short	0x0014
        /*0014*/ 	.byte	0x00, 0xf0, 0x11, 0x00


	//----- nvinfo : EIATTR_KPARAM_INFO
	.align		4
.L_328:
        /*0018*/ 	.byte	0x04, 0x17
        /*001a*/ 	.short	(.L_330 - .L_329)
.L_329:
        /*001c*/ 	.word	0x00000000
        /*0020*/ 	.short	0x0003
        /*0022*/ 	.short	0x0010
        /*0024*/ 	.byte	0x00, 0xf0, 0x11, 0x00


	//----- nvinfo : EIATTR_KPARAM_INFO
	.align		4
.L_330:
        /*0028*/ 	.byte	0x04, 0x17
        /*002a*/ 	.short	(.L_332 - .L_331)
.L_331:
        /*002c*/ 	.word	0x00000000
        /*0030*/ 	.short	0x0002
        /*0032*/ 	.short	0x000c
        /*0034*/ 	.byte	0x00, 0xf0, 0x11, 0x00


	//----- nvinfo : EIATTR_KPARAM_INFO
	.align		4
.L_332:
        /*0038*/ 	.byte	0x04, 0x17
        /*003a*/ 	.short	(.L_334 - .L_333)
.L_333:
        /*003c*/ 	.word	0x00000000
        /*0040*/ 	.short	0x0001
        /*0042*/ 	.short	0x0008
        /*0044*/ 	.byte	0x00, 0xf0, 0x11, 0x00


	//----- nvinfo : EIATTR_KPARAM_INFO
	.align		4
.L_334:
        /*0048*/ 	.byte	0x04, 0x17
        /*004a*/ 	.short	(.L_336 - .L_335)
.L_335:
        /*004c*/ 	.word	0x00000000
        /*0050*/ 	.short	0x0000
        /*0052*/ 	.short	0x0000
        /*0054*/ 	.byte	0x00, 0xf5, 0x21, 0x00


	//----- nvinfo : EIATTR_SPARSE_MMA_MASK
	.align		4
.L_336:
        /*0058*/ 	.byte	0x03, 0x50
        /*005a*/ 	.short	0x0000


	//----- nvinfo : EIATTR_MAXREG_COUNT
	.align		4
        /*005c*/ 	.byte	0x03, 0x1b
        /*005e*/ 	.short	0x00ff


	//----- nvinfo : EIATTR_MERCURY_ISA_VERSION
	.align		4
        /*0060*/ 	.byte	0x03, 0x5f
        /*0062*/ 	.short	0x0101


	//----- nvinfo : EIATTR_VRC_CTA_INIT_COUNT
	.align		4
        /*0064*/ 	.byte	0x02, 0x4a
	.zero		1
	.zero		1


	//----- nvinfo : EIATTR_EXIT_INSTR_OFFSETS
	.align		4
        /*0068*/ 	.byte	0x04, 0x1c
        /*006a*/ 	.short	(.L_338 - .L_337)


	//   ....[0]....
.L_337:
        /*006c*/ 	.word	0x000000d0


	//   ....[1]....
        /*0070*/ 	.word	0x00000230


	//----- nvinfo : EIATTR_CRS_STACK_SIZE
	.align		4
.L_338:
        /*0074*/ 	.byte	0x04, 0x1e
        /*0076*/ 	.short	(.L_340 - .L_339)
.L_339:
        /*0078*/ 	.word	0x00000000


	//----- nvinfo : EIATTR_CBANK_PARAM_SIZE
	.align		4
.L_340:
        /*007c*/ 	.byte	0x03, 0x19
        /*007e*/ 	.short	0x0018


	//----- nvinfo : EIATTR_PARAM_CBANK
	.align		4
        /*0080*/ 	.byte	0x04, 0x0a
        /*0082*/ 	.short	(.L_342 - .L_341)
	.align		4
.L_341:
        /*0084*/ 	.word	index@(.nv.constant0._Z9computeRoPffiii)
        /*0088*/ 	.short	0x0380
        /*008a*/ 	.short	0x0018


	//----- nvinfo : EIATTR_SW_WAR
	.align		4
.L_342:
        /*008c*/ 	.byte	0x04, 0x36
        /*008e*/ 	.short	(.L_344 - .L_343)
.L_343:
        /*0090*/ 	.word	0x00000008
.L_344:


//--------------------- .nv.callgraph             --------------------------
	.section	.nv.callgraph,"",@"SHT_CUDA_CALLGRAPH"
	.align	4
	.sectionentsize	8
	.align		4
        /*0000*/ 	.word	0x00000000
	.align		4
        /*0004*/ 	.word	0xffffffff
	.align		4
        /*0008*/ 	.word	0x00000000
	.align		4
        /*000c*/ 	.word	0xfffffffe
	.align		4
        /*0010*/ 	.word	0x00000000
	.align		4
        /*0014*/ 	.word	0xfffffffd
	.align		4
        /*0018*/ 	.word	0x00000000
	.align		4
        /*001c*/ 	.word	0xfffffffc


//--------------------- .nv.constant3             --------------------------
	.section	.nv.constant3,"a",@progbits
	.align	4
.nv.constant3:
	.type		C,@object
	.size		C,(.L_0 - C)
C:
        /*0000*/ 	.byte	0xcd, 0xcc, 0x4c, 0x3f, 0xcd, 0xcc, 0x4c, 0xbe, 0xc1, 0x09, 0x1c, 0x3d, 0xa1, 0x0e, 0x6a, 0xbb
.L_0:


//--------------------- .text._Z18lint2d_extract_gpuPfiiS_S_PiS0_S_S_S_S_ --------------------------
	.section	.text._Z18lint2d_extract_gpuPfiiS_S_PiS0_S_S_S_S_,"ax",@progbits
	.align	128
        .global         _Z18lint2d_extract_gpuPfiiS_S_PiS0_S_S_S_S_
        .type           _Z18lint2d_extract_gpuPfiiS_S_PiS0_S_S_S_S_,@function
        .size           _Z18lint2d_extract_gpuPfiiS_S_PiS0_S_S_S_S_,(.L_x_30 - _Z18lint2d_extract_gpuPfiiS_S_PiS0_S_S_S_S_)
        .other          _Z18lint2d_extract_gpuPfiiS_S_PiS0_S_S_S_S_,@"STO_CUDA_ENTRY STV_DEFAULT"
_Z18lint2d_extract_gpuPfiiS_S_PiS0_S_S_S_S_:
.text._Z18lint2d_extract_gpuPfiiS_S_PiS0_S_S_S_S_:
[----:B------:R-:W-:Y:S01]  /*0000*/  LDC R1, c[0x0][0x37c] ;  /* 0x0000df00ff017b82 */ /* 0x000fe20000000800 */
[----:B------:R-:W0:Y:S07]  /*0010*/  S2R R19, SR_TID.X ;  /* 0x0000000000137919 */ /* 0x000e2e0000002100 */
[----:B------:R-:W0:Y:S08]  /*0020*/  S2UR UR4, SR_CTAID.X ;  /* 0x00000000000479c3 */ /* 0x000e300000002500 */
[----:B------:R-:W0:Y:S08]  /*0030*/  LDC R2, c[0x0][0x360] ;  /* 0x0000d800ff027b82 */ /* 0x000e300000000800 */
[----:B------:R-:W1:Y:S01]  /*0040*/  LDC R0, c[0x0][0x388] ;  /* 0x0000e200ff007b82 */ /* 0x000e620000000800 */
[----:B0-----:R-:W-:-:S05]  /*0050*/  IMAD R19, R2, UR4, R19 ;  /* 0x0000000402137c24 */ /* 0x001fca000f8e0213 */
[----:B-1----:R-:W-:-:S13]  /*0060*/  ISETP.GE.AND P0, PT, R19, R0, PT ;  /* 0x000000001300720c */ /* 0x002fda0003f06270 */
[----:B------:R-:W-:Y:S05]  /*0070*/  @P0 EXIT ;  /* 0x000000000000094d */ /* 0x000fea0003800000 */
[----:B------:R-:W0:Y:S01]  /*0080*/  LDC.64 R10, c[0x0][0x3a0] ;  /* 0x0000e800ff0a7b82 */ /* 0x000e220000000a00 */
[----:B------:R-:W1:Y:S07]  /*0090*/  LDCU.64 UR4, c[0x0][0x358] ;  /* 0x00006b00ff0477ac */ /* 0x000e6e0008000a00 */
[----:B------:R-:W2:Y:S08]  /*00a0*/  LDC.64 R8, c[0x0][0x3a8] ;  /* 0x0000ea00ff087b82 */ /* 0x000eb00000000a00 */
[----:B------:R-:W3:Y:S01]  /*00b0*/  LDC R21, c[0x0][0x38c] ;  /* 0x0000e300ff157b82 */ /* 0x000ee20000000800 */
[----:B0-----:R-:W-:-:S07]  /*00c0*/  IMAD.WIDE R10, R19, 0x4, R10 ;  /* 0x00000004130a7825 */ /* 0x001fce00078e020a */
[----:B------:R-:W0:Y:S01]  /*00d0*/  LDC.64 R14, c[0x0][0x390] ;  /* 0x0000e400ff0e7b82 */ /* 0x000e220000000a00 */
[----:B-1----:R-:W3:Y:S01]  /*00e0*/  LDG.E R12, desc[UR4][R10.64] ;  /* 0x000000040a0c7981 */ /* 0x002ee2000c1e1900 */
[----:B--2---:R-:W-:-:S06]  /*00f0*/  IMAD.WIDE R8, R19, 0x4, R8 ;  /* 0x0000000413087825 */ /* 0x004fcc00078e0208 */
[----:B------:R-:W1:Y:S01]  /*0100*/  LDC.64 R4, c[0x0][0x3b8] ;  /* 0x0000ee00ff047b82 */ /* 0x000e620000000a00 */
[----:B------:R-:W3:Y:S07]  /*0110*/  LDG.E R13, desc[UR4][R8.64] ;  /* 0x00000004080d7981 */ /* 0x000eee000c1e1900 */
[----:B------:R-:W2:Y:S08]  /*0120*/  LDC.64 R2, c[0x0][0x3b0] ;  /* 0x0000ec00ff027b82 */ /* 0x000eb00000000a00 */
[----:B------:R-:W4:Y:S08]  /*0130*/  LDC.64 R6, c[0x0][0x3c0] ;  /* 0x0000f000ff067b82 */ /* 0x000f300000000a00 */
[----:B------:R-:W5:Y:S01]  /*0140*/  LDC.64 R16, c[0x0][0x3c8] ;  /* 0x0000f200ff107b82 */ /* 0x000f620000000a00 */
[----:B-1----:R-:W-:-:S05]  /*0150*/  IMAD.WIDE R4, R19, 0x4, R4 ;  /* 0x0000000413047825 */ /* 0x002fca00078e0204 */
[----:B------:R-:W3:Y:S01]  /*0160*/  LDG.E R18, desc[UR4][R4.64] ;  /* 0x0000000404127981 */ /* 0x000ee2000c1e1900 */
[C---:B--2---:R-:W-:Y:S01]  /*0170*/  IMAD.WIDE R2, R19.reuse, 0x4, R2 ;  /* 0x0000000413027825 */ /* 0x044fe200078e0202 */
[----:B------:R-:W1:Y:S04]  /*0180*/  LDC.64 R24, c[0x0][0x380] ;  /* 0x0000e000ff187b82 */ /* 0x000e680000000a00 */
[----:B------:R-:W2:Y:S01]  /*0190*/  LDG.E R27, desc[UR4][R2.64] ;  /* 0x00000004021b7981 */ /* 0x000ea2000c1e1900 */
[----:B----4-:R-:W-:-:S05]  /*01a0*/  IMAD.WIDE R6, R19, 0x4, R6 ;  /* 0x0000000413067825 */ /* 0x010fca00078e0206 */
[----:B------:R-:W4:Y:S01]  /*01b0*/  LDG.E R28, desc[UR4][R6.64] ;  /* 0x00000004061c7981 */ /* 0x000f22000c1e1900 */
[----:B-----5:R-:W-:-:S05]  /*01c0*/  IMAD.WIDE R16, R19, 0x4, R16 ;  /* 0x0000000413107825 */ /* 0x020fca00078e0210 */
[----:B------:R-:W5:Y:S01]  /*01d0*/  LDG.E R29, desc[UR4][R16.64] ;  /* 0x00000004101d7981 */ /* 0x000f62000c1e1900 */
[----:B---3--:R-:W-:-:S04]  /*01e0*/  IMAD R13, R12, R21, R13 ;  /* 0x000000150c0d7224 */ /* 0x008fc800078e020d */
[----:B0-----:R-:W-:-:S05]  /*01f0*/  IMAD.WIDE R14, R13, 0x4, R14 ;  /* 0x000000040d0e7825 */ /* 0x001fca00078e020e */
[----:B------:R-:W2:Y:S01]  /*0200*/  LDG.E R20, desc[UR4][R14.64] ;  /* 0x000000040e147981 */ /* 0x000ea2000c1e1900 */
[----:B------:R-:W-:-:S03]  /*0210*/  IMAD.WIDE R12, R21, 0x4, R14 ;  /* 0x00000004150c7825 */ /* 0x000fc600078e020e */
[----:B------:R0:W4:Y:S04]  /*0220*/  LDG.E R22, desc[UR4][R14.64+0x4] ;  /* 0x000004040e167981 */ /* 0x000128000c1e1900 */
[----:B------:R-:W3:Y:S04]  /*0230*/  LDG.E R23, desc[UR4][R12.64] ;  /* 0x000000040c177981 */ /* 0x000ee8000c1e1900 */
[----:B------:R-:W5:Y:S01]  /*0240*/  LDG.E R26, desc[UR4][R12.64+0x4] ;  /* 0x000004040c1a7981 */ /* 0x000f62000c1e1900 */
[----:B-1----:R-:W-:Y:S01]  /*0250*/  IMAD.WIDE R24, R19, 0x4, R24 ;  /* 0x0000000413187825 */ /* 0x002fe200078e0218 */
[----:B0-----:R-:W0:Y:S03]  /*0260*/  LDC.64 R14, c[0x0][0x398] ;  /* 0x0000e600ff0e7b82 */ /* 0x001e260000000a00 */
[----:B---3--:R-:W-:-:S04]  /*0270*/  FMUL R23, R23, R18 ;  /* 0x0000001217177220 */ /* 0x008fc80000400000 */
[----:B--2---:R-:W-:-:S04]  /*0280*/  FFMA R23, R20, R27, R23 ;  /* 0x0000001b14177223 */ /* 0x004fc80000000017 */
[----:B----4-:R-:W-:-:S04]  /*0290*/  FFMA R23, R22, R28, R23 ;  /* 0x0000001c16177223 */ /* 0x010fc80000000017 */
[----:B-----5:R-:W-:-:S05]  /*02a0*/  FFMA R23, R26, R29, R23 ;  /* 0x0000001d1a177223 */ /* 0x020fca0000000017 */
[----:B------:R1:W-:Y:S04]  /*02b0*/  STG.E desc[UR4][R24.64], R23 ;  /* 0x0000001718007986 */ /* 0x0003e8000c101904 */
[----:B------:R-:W2:Y:S04]  /*02c0*/  LDG.E R10, desc[UR4][R10.64] ;  /* 0x000000040a0a7981 */ /* 0x000ea8000c1e1900 */
[----:B------:R-:W2:Y:S04]  /*02d0*/  LDG.E R8, desc[UR4][R8.64] ;  /* 0x0000000408087981 */ /* 0x000ea8000c1e1900 */
[----:B------:R-:W3:Y:S04]  /*02e0*/  LDG.E R4, desc[UR4][R4.64] ;  /* 0x0000000404047981 */ /* 0x000ee8000c1e1900 */
[----:B------:R-:W4:Y:S04]  /*02f0*/  LDG.E R3, desc[UR4][R2.64] ;  /* 0x0000000402037981 */ /* 0x000f28000c1e1900 */
[----:B------:R-:W5:Y:S04]  /*0300*/  LDG.E R6, desc[UR4][R6.64] ;  /* 0x0000000406067981 */ /* 0x000f68000c1e1900 */
[----:B------:R-:W5:Y:S01]  /*0310*/  LDG.E R16, desc[UR4][R16.64] ;  /* 0x0000000410107981 */ /* 0x000f62000c1e1900 */
[----:B--2---:R-:W-:-:S04]  /*0320*/  IMAD R13, R10, R21, R8 ;  /* 0x000000150a0d7224 */ /* 0x004fc800078e0208 */
[----:B0-----:R-:W-:-:S05]  /*0330*/  IMAD.WIDE R14, R13, 0x4, R14 ;  /* 0x000000040d0e7825 */ /* 0x001fca00078e020e */
[----:B------:R-:W4:Y:S01]  /*0340*/  LDG.E R18, desc[UR4][R14.64] ;  /* 0x000000040e127981 */ /* 0x000f22000c1e1900 */
[----:B------:R-:W-:-:S03]  /*0350*/  IMAD.WIDE R12, R21, 0x4, R14 ;  /* 0x00000004150c7825 */ /* 0x000fc600078e020e */
[----:B------:R-:W5:Y:S04]  /*0360*/  LDG.E R11, desc[UR4][R14.64+0x4] ;  /* 0x000004040e0b7981 */ /* 0x000f68000c1e1900 */
[----:B------:R-:W3:Y:S04]  /*0370*/  LDG.E R19, desc[UR4][R12.64] ;  /* 0x000000040c137981 */ /* 0x000ee8000c1e1900 */
[----:B------:R-:W2:Y:S01]  /*0380*/  LDG.E R8, desc[UR4][R12.64+0x4] ;  /* 0x000004040c087981 */ /* 0x000ea2000c1e1900 */
[----:B-1----:R-:W-:-:S04]  /*0390*/  IMAD.WIDE R24, R0, 0x4, R24 ;  /* 0x0000000400187825 */ /* 0x002fc800078e0218 */
[----:B---3--:R-:W-:-:S04]  /*03a0*/  FMUL R19, R19, R4 ;  /* 0x0000000413137220 */ /* 0x008fc80000400000 */
[----:B----4-:R-:W-:-:S04]  /*03b0*/  FFMA R18, R18, R3, R19 ;  /* 0x0000000312127223 */ /* 0x010fc80000000013 */
[----:B-----5:R-:W-:-:S04]  /*03c0*/  FFMA R11, R11, R6, R18 ;  /* 0x000000060b0b7223 */ /* 0x020fc80000000012 */
[----:B--2---:R-:W-:-:S05]  /*03d0*/  FFMA R11, R8, R16, R11 ;  /* 0x00000010080b7223 */ /* 0x004fca000000000b */
[----:B------:R-:W-:Y:S01]  /*03e0*/  STG.E desc[UR4][R24.64], R11 ;  /* 0x0000000b18007986 */ /* 0x000fe2000c101904 */
[----:B------:R-:W-:Y:S05]  /*03f0*/  EXIT ;  /* 0x000000000000794d */ /* 0x000fea0003800000 */
.L_x_0:
[----:B------:R-:W-:-:S00]  /*0400*/  BRA `(.L_x_0) ;  /* 0xfffffffc00fc7947 */ /* 0x000fc0000383ffff */
[----:B------:R-:W-:-:S00]  /*0410*/  NOP ;  /* 0x0000000000007918 */ /* 0x000fc00000000000 */
        /* <DEDUP_REMOVED lines=14> */
.L_x_30:


//--------------------- .text._Z21sponge2d_apply_LR_gpuPfS_iii --------------------------
	.section	.text._Z21sponge2d_apply_LR_gpuPfS_iii,"ax",@progbits
	.align	128
        .global         _Z21sponge2d_apply_LR_gpuPfS_iii
        .type           _Z21sponge2d_apply_LR_gpuPfS_iii,@function
        .size           _Z21sponge2d_apply_LR_gpuPfS_iii,(.L_x_31 - _Z21sponge2d_apply_LR_gpuPfS_iii)
        .other          _Z21sponge2d_apply_LR_gpuPfS_iii,@"STO_CUDA_ENTRY STV_DEFAULT"
_Z21sponge2d_apply_LR_gpuPfS_iii:
.text._Z21sponge2d_apply_LR_gpuPfS_iii:
        /* <DEDUP_REMOVED lines=8> */
[----:B------:R-:W0:Y:S01]  /*0080*/  S2UR UR6, SR_CTAID.Y ;  /* 0x00000000000679c3 */ /* 0x000e220000002600 */
[----:B------:R-:W1:Y:S01]  /*0090*/  LDCU.64 UR4, c[0x0][0x358] ;  /* 0x00006b00ff0477ac */ /* 0x000e620008000a00 */
[----:B------:R-:W-:Y:S01]  /*00a0*/  LOP3.LUT R8, RZ, R0, RZ, 0x33, !PT ;  /* 0x00000000ff087212 */ /* 0x000fe200078e33ff */
[----:B------:R-:W2:Y:S03]  /*00b0*/  LDCU UR7, c[0x0][0x398] ;  /* 0x00007300ff0777ac */ /* 0x000ea60008000800 */
[----:B------:R-:W-:Y:S02]  /*00c0*/  IADD3 R7, PT, PT, R8, R11, RZ ;  /* 0x0000000b08077210 */ /* 0x000fe40007ffe0ff */
[----:B------:R-:W0:Y:S08]  /*00d0*/  LDC R13, c[0x0][0x390] ;  /* 0x0000e400ff0d7b82 */ /* 0x000e300000000800 */
[----:B------:R-:W3:Y:S08]  /*00e0*/  LDC.64 R4, c[0x0][0x388] ;  /* 0x0000e200ff047b82 */ /* 0x000ef00000000a00 */
[----:B------:R-:W4:Y:S01]  /*00f0*/  LDC.64 R2, c[0x0][0x380] ;  /* 0x0000e000ff027b82 */ /* 0x000f220000000a00 */
[----:B0-----:R-:W-:-:S02]  /*0100*/  IMAD R9, R13, UR6, R0 ;  /* 0x000000060d097c24 */ /* 0x001fc4000f8e0200 */
[----:B---3--:R-:W-:-:S06]  /*0110*/  IMAD.WIDE R4, R7, 0x4, R4 ;  /* 0x0000000407047825 */ /* 0x008fcc00078e0204 */
[----:B-1----:R-:W3:Y:S01]  /*0120*/  LDG.E R4, desc[UR4][R4.64] ;  /* 0x0000000404047981 */ /* 0x002ee2000c1e1900 */
[----:B----4-:R-:W-:-:S05]  /*0130*/  IMAD.WIDE R6, R9, 0x4, R2 ;  /* 0x0000000409067825 */ /* 0x010fca00078e0202 */
[----:B------:R-:W3:Y:S01]  /*0140*/  LDG.E R9, desc[UR4][R6.64] ;  /* 0x0000000406097981 */ /* 0x000ee2000c1e1900 */
[----:B------:R-:W-:-:S05]  /*0150*/  IMAD R8, R13, UR6, R8 ;  /* 0x000000060d087c24 */ /* 0x000fca000f8e0208 */
[----:B------:R-:W-:-:S04]  /*0160*/  LEA R8, R11, R8, 0x1 ;  /* 0x000000080b087211 */ /* 0x000fc800078e08ff */
[----:B--2---:R-:W-:-:S05]  /*0170*/  IADD3 R11, PT, PT, R8, UR7, RZ ;  /* 0x00000007080b7c10 */ /* 0x004fca000fffe0ff */
[----:B------:R-:W-:-:S04]  /*0180*/  IMAD.WIDE R2, R11, 0x4, R2 ;  /* 0x000000040b027825 */ /* 0x000fc800078e0202 */
[----:B---3--:R-:W-:-:S05]  /*0190*/  FMUL R9, R4, R9 ;  /* 0x0000000904097220 */ /* 0x008fca0000400000 */
[----:B------:R-:W-:Y:S04]  /*01a0*/  STG.E desc[UR4][R6.64], R9 ;  /* 0x0000000906007986 */ /* 0x000fe8000c101904 */
[----:B------:R-:W2:Y:S02]  /*01b0*/  LDG.E R11, desc[UR4][R2.64] ;  /* 0x00000004020b7981 */ /* 0x000ea4000c1e1900 */
[----:B--2---:R-:W-:-:S05]  /*01c0*/  FMUL R11, R4, R11 ;  /* 0x0000000b040b7220 */ /* 0x004fca0000400000 */
[----:B------:R-:W-:Y:S01]  /*01d0*/  STG.E desc[UR4][R2.64], R11 ;  /* 0x0000000b02007986 */ /* 0x000fe2000c101904 */
[----:B------:R-:W-:Y:S05]  /*01e0*/  EXIT ;  /* 0x000000000000794d */ /* 0x000fea0003800000 */
.L_x_1:
        /* <DEDUP_REMOVED lines=9> */
.L_x_31:


//--------------------- .text._Z21sponge2d_apply_TB_gpuPfS_iii --------------------------
	.section	.text._Z21sponge2d_apply_TB_gpuPfS_iii,"ax",@progbits
	.align	128
        .global         _Z21sponge2d_apply_TB_gpuPfS_iii
        .type           _Z21sponge2d_apply_TB_gpuPfS_iii,@function
        .size           _Z21sponge2d_apply_TB_gpuPfS_iii,(.L_x_32 - _Z21sponge2d_apply_TB_gpuPfS_iii)
        .other          _Z21sponge2d_apply_TB_gpuPfS_iii,@"STO_CUDA_ENTRY STV_DEFAULT"
_Z21sponge2d_apply_TB_gpuPfS_iii:
.text._Z21sponge2d_apply_TB_gpuPfS_iii:
[----:B------:R-:W-:Y:S01]  /*0000*/  LDC R1, c[0x0][0x37c] ;  /* 0x0000df00ff017b82 */ /* 0x000fe20000000800 */
[----:B------:R-:W0:Y:S07]  /*0010*/  S2R R0, SR_TID.X ;  /* 0x0000000000007919 */ /* 0x000e2e0000002100 */
[----:B------:R-:W0:Y:S01]  /*0020*/  S2UR UR4, SR_CTAID.X ;  /* 0x00000000000479c3 */ /* 0x000e220000002500 */
[----:B------:R-:W1:Y:S07]  /*0030*/  LDCU UR6, c[0x0][0x390] ;  /* 0x00007200ff0677ac */ /* 0x000e6e0008000800 */
[----:B------:R-:W0:Y:S02]  /*0040*/  LDC R3, c[0x0][0x360] ;  /* 0x0000d800ff037b82 */ /* 0x000e240000000800 */
[----:B0-----:R-:W-:-:S05]  /*0050*/  IMAD R0, R3, UR4, R0 ;  /* 0x0000000403007c24 */ /* 0x001fca000f8e0200 */
[----:B-1----:R-:W-:-:S13]  /*0060*/  ISETP.GE.AND P0, PT, R0, UR6, PT ;  /* 0x0000000600007c0c */ /* 0x002fda000bf06270 */
[----:B------:R-:W-:Y:S05]  /*0070*/  @P0 EXIT ;  /* 0x000000000000094d */ /* 0x000fea0003800000 */
[----:B------:R-:W0:Y:S01]  /*0080*/  S2R R7, SR_CTAID.Y ;  /* 0x0000000000077919 */ /* 0x000e220000002600 */
[----:B------:R-:W1:Y:S01]  /*0090*/  LDC.64 R4, c[0x0][0x388] ;  /* 0x0000e200ff047b82 */ /* 0x000e620000000a00 */
[----:B------:R-:W2:Y:S01]  /*00a0*/  LDCU UR7, c[0x0][0x394] ;  /* 0x00007280ff0777ac */ /* 0x000ea20008000800 */
[----:B------:R-:W3:Y:S06]  /*00b0*/  LDCU.64 UR4, c[0x0][0x358] ;  /* 0x00006b00ff0477ac */ /* 0x000eec0008000a00 */
[----:B------:R-:W4:Y:S08]  /*00c0*/  LDC.64 R2, c[0x0][0x380] ;  /* 0x0000e000ff027b82 */ /* 0x000f300000000a00 */
[----:B------:R-:W5:Y:S01]  /*00d0*/  LDC R8, c[0x0][0x398] ;  /* 0x0000e600ff087b82 */ /* 0x000f620000000800 */
[----:B0-----:R-:W-:Y:S01]  /*00e0*/  LOP3.LUT R6, RZ, R7, RZ, 0x33, !PT ;  /* 0x00000007ff067212 */ /* 0x001fe200078e33ff */
[----:B------:R-:W-:-:S03]  /*00f0*/  IMAD R7, R7, UR6, R0 ;  /* 0x0000000607077c24 */ /* 0x000fc6000f8e0200 */
[----:B--2---:R-:W-:Y:S01]  /*0100*/  IADD3 R9, PT, PT, R6, UR7, RZ ;  /* 0x0000000706097c10 */ /* 0x004fe2000fffe0ff */
[----:B----4-:R-:W-:-:S04]  /*0110*/  IMAD.WIDE R6, R7, 0x4, R2 ;  /* 0x0000000407067825 */ /* 0x010fc800078e0202 */
[----:B-1----:R-:W-:Y:S01]  /*0120*/  IMAD.WIDE R4, R9, 0x4, R4 ;  /* 0x0000000409047825 */ /* 0x002fe200078e0204 */
[----:B---3--:R-:W2:Y:S05]  /*0130*/  LDG.E R11, desc[UR4][R6.64] ;  /* 0x00000004060b7981 */ /* 0x008eaa000c1e1900 */
[----:B------:R-:W2:Y:S01]  /*0140*/  LDG.E R4, desc[UR4][R4.64] ;  /* 0x0000000404047981 */ /* 0x000ea2000c1e1900 */
[----:B-----5:R-:W-:-:S05]  /*0150*/  IADD3 R9, PT, PT, R8, UR7, R9 ;  /* 0x0000000708097c10 */ /* 0x020fca000fffe009 */
[----:B------:R-:W-:-:S04]  /*0160*/  IMAD R9, R9, UR6, R0 ;  /* 0x0000000609097c24 */ /* 0x000fc8000f8e0200 */
[----:B------:R-:W-:-:S04]  /*0170*/  IMAD.WIDE R2, R9, 0x4, R2 ;  /* 0x0000000409027825 */ /* 0x000fc800078e0202 */
[----:B--2---:R-:W-:-:S05]  /*0180*/  FMUL R11, R4, R11 ;  /* 0x0000000b040b7220 */ /* 0x004fca0000400000 */
[----:B------:R-:W-:Y:S04]  /*0190*/  STG.E desc[UR4][R6.64], R11 ;  /* 0x0000000b06007986 */ /* 0x000fe8000c101904 */
[----:B------:R-:W2:Y:S02]  /*01a0*/  LDG.E R9, desc[UR4][R2.64] ;  /* 0x0000000402097981 */ /* 0x000ea4000c1e1900 */
[----:B--2---:R-:W-:-:S05]  /*01b0*/  FMUL R9, R4, R9 ;  /* 0x0000000904097220 */ /* 0x004fca0000400000 */
[----:B------:R-:W-:Y:S01]  /*01c0*/  STG.E desc[UR4][R2.64], R9 ;  /* 0x0000000902007986 */ /* 0x000fe2000c101904 */
[----:B------:R-:W-:Y:S05]  /*01d0*/  EXIT ;  /* 0x000000000000794d */ /* 0x000fea0003800000 */
.L_x_2:
        /* <DEDUP_REMOVED lines=10> */
.L_x_32:


//--------------------- .text._Z21abcone2d_apply_TB_gpuPfS_S_S_iii --------------------------
	.section	.text._Z21abcone2d_apply_TB_gpuPfS_S_S_iii,"ax",@progbits
	.align	128
        .global         _Z21abcone2d_apply_TB_gpuPfS_S_S_iii
        .type           _Z21abcone2d_apply_TB_gpuPfS_S_S_iii,@function
        .size           _Z21abcone2d_apply_TB_gpuPfS_S_S_iii,(.L_x_33 - _Z21abcone2d_apply_TB_gpuPfS_S_S_iii)
        .other          _Z21abcone2d_apply_TB_gpuPfS_S_S_iii,@"STO_CUDA_ENTRY STV_DEFAULT"
_Z21abcone2d_apply_TB_gpuPfS_S_S_iii:
.text._Z21abcone2d_apply_TB_gpuPfS_S_S_iii:
        /* <DEDUP_REMOVED lines=8> */
[----:B------:R-:W0:Y:S01]  /*0080*/  S2R R2, SR_CTAID.Y ;  /* 0x0000000000027919 */ /* 0x000e220000002600 */
[----:B------:R-:W0:Y:S01]  /*0090*/  LDCU UR4, c[0x0][0x3a8] ;  /* 0x00007500ff0477ac */ /* 0x000e220008000800 */
[----:B------:R-:W1:Y:S01]  /*00a0*/  LDCU.64 UR6, c[0x0][0x358] ;  /* 0x00006b00ff0677ac */ /* 0x000e620008000a00 */
[----:B0-----:R-:W-:-:S13]  /*00b0*/  LOP3.LUT P0, RZ, R2, UR4, RZ, 0xfc, !PT ;  /* 0x0000000402ff7c12 */ /* 0x001fda000f80fcff */
[----:B-1----:R-:W-:Y:S05]  /*00c0*/  @P0 BRA `(.L_x_3) ;  /* 0x00000000009c0947 */ /* 0x002fea0003800000 */
[----:B------:R-:W0:Y:S01]  /*00d0*/  LDC.64 R4, c[0x0][0x388] ;  /* 0x0000e200ff047b82 */ /* 0x000e220000000a00 */
[----:B------:R-:W-:-:S05]  /*00e0*/  IMAD R21, R0, 0x5, R13 ;  /* 0x0000000500157824 */ /* 0x000fca00078e020d */
[-C--:B------:R-:W-:Y:S02]  /*00f0*/  IADD3 R7, PT, PT, R21, -R0.reuse, RZ ;  /* 0x8000000015077210 */ /* 0x080fe40007ffe0ff */
[----:B------:R-:W1:Y:S08]  /*0100*/  LDC.64 R2, c[0x0][0x380] ;  /* 0x0000e000ff027b82 */ /* 0x000e700000000a00 */
[----:B------:R-:W2:Y:S01]  /*0110*/  LDC.64 R18, c[0x0][0x390] ;  /* 0x0000e400ff127b82 */ /* 0x000ea20000000a00 */
[C---:B------:R-:W-:Y:S01]  /*0120*/  IADD3 R9, PT, PT, R7.reuse, -R0, RZ ;  /* 0x8000000007097210 */ /* 0x040fe20007ffe0ff */
[----:B0-----:R-:W-:-:S04]  /*0130*/  IMAD.WIDE R10, R7, 0x4, R4 ;  /* 0x00000004070a7825 */ /* 0x001fc800078e0204 */
[C---:B-1----:R-:W-:Y:S02]  /*0140*/  IMAD.WIDE R26, R21.reuse, 0x4, R2 ;  /* 0x00000004151a7825 */ /* 0x042fe400078e0202 */
[----:B------:R-:W3:Y:S02]  /*0150*/  LDG.E R11, desc[UR6][R10.64] ;  /* 0x000000060a0b7981 */ /* 0x000ee4000c1e1900 */
[----:B------:R-:W-:Y:S02]  /*0160*/  IMAD.WIDE R20, R21, 0x4, R4 ;  /* 0x0000000415147825 */ /* 0x000fe400078e0204 */
[----:B------:R-:W3:Y:S02]  /*0170*/  LDG.E R26, desc[UR6][R26.64] ;  /* 0x000000061a1a7981 */ /* 0x000ee4000c1e1900 */
[----:B--2---:R-:W-:Y:S01]  /*0180*/  IMAD.WIDE R18, R13, 0x4, R18 ;  /* 0x000000040d127825 */ /* 0x004fe200078e0212 */
[C---:B------:R-:W-:Y:S01]  /*0190*/  IADD3 R13, PT, PT, R9.reuse, -R0, RZ ;  /* 0x80000000090d7210 */ /* 0x040fe20007ffe0ff */
[----:B------:R-:W2:Y:S02]  /*01a0*/  LDG.E R21, desc[UR6][R20.64] ;  /* 0x0000000614157981 */ /* 0x000ea4000c1e1900 */
[----:B------:R-:W-:-:S02]  /*01b0*/  IMAD.WIDE R22, R9, 0x4, R4 ;  /* 0x0000000409167825 */ /* 0x000fc400078e0204 */
[----:B------:R-:W2:Y:S02]  /*01c0*/  LDG.E R6, desc[UR6][R18.64] ;  /* 0x0000000612067981 */ /* 0x000ea4000c1e1900 */
[C---:B------:R-:W-:Y:S02]  /*01d0*/  IMAD.WIDE R14, R13.reuse, 0x4, R4 ;  /* 0x000000040d0e7825 */ /* 0x040fe400078e0204 */
[----:B------:R-:W4:Y:S01]  /*01e0*/  LDG.E R23, desc[UR6][R22.64] ;  /* 0x0000000616177981 */ /* 0x000f22000c1e1900 */
[----:B------:R-:W-:-:S03]  /*01f0*/  IADD3 R17, PT, PT, R13, -R0, RZ ;  /* 0x800000000d117210 */ /* 0x000fc60007ffe0ff */
[----:B------:R-:W5:Y:S02]  /*0200*/  LDG.E R15, desc[UR6][R14.64] ;  /* 0x000000060e0f7981 */ /* 0x000f64000c1e1900 */
[----:B------:R-:W-:-:S06]  /*0210*/  IMAD.WIDE R24, R17, 0x4, R4 ;  /* 0x0000000411187825 */ /* 0x000fcc00078e0204 */
[----:B------:R-:W5:Y:S01]  /*0220*/  LDG.E R24, desc[UR6][R24.64] ;  /* 0x0000000618187981 */ /* 0x000f62000c1e1900 */
[----:B------:R-:W-:-:S04]  /*0230*/  IMAD.WIDE R8, R9, 0x4, R2 ;  /* 0x0000000409087825 */ /* 0x000fc800078e0202 */
[----:B---3--:R-:W-:-:S04]  /*0240*/  FADD R26, R11, -R26 ;  /* 0x8000001a0b1a7221 */ /* 0x008fc80000000000 */
[----:B--2---:R-:W-:-:S04]  /*0250*/  FFMA R26, R6, R26, R21 ;  /* 0x0000001a061a7223 */ /* 0x004fc80000000015 */
[----:B----4-:R-:W-:-:S04]  /*0260*/  FADD R0, R23, -R26 ;  /* 0x8000001a17007221 */ /* 0x010fc80000000000 */
[----:B------:R-:W-:-:S04]  /*0270*/  FFMA R0, R6, R0, R11 ;  /* 0x0000000006007223 */ /* 0x000fc8000000000b */
[----:B-----5:R-:W-:-:S04]  /*0280*/  FADD R4, R15, -R0 ;  /* 0x800000000f047221 */ /* 0x020fc80000000000 */
[----:B------:R-:W-:Y:S01]  /*0290*/  FFMA R23, R6, R4, R23 ;  /* 0x0000000406177223 */ /* 0x000fe20000000017 */
[----:B------:R-:W-:-:S04]  /*02a0*/  IMAD.WIDE R4, R7, 0x4, R2 ;  /* 0x0000000407047825 */ /* 0x000fc800078e0202 */
[----:B------:R-:W-:Y:S01]  /*02b0*/  FADD R7, R24, -R23 ;  /* 0x8000001718077221 */ /* 0x000fe20000000000 */
[----:B------:R-:W-:Y:S01]  /*02c0*/  IMAD.WIDE R10, R13, 0x4, R2 ;  /* 0x000000040d0a7825 */ /* 0x000fe200078e0202 */
[----:B------:R-:W-:Y:S03]  /*02d0*/  STG.E desc[UR6][R4.64], R26 ;  /* 0x0000001a04007986 */ /* 0x000fe6000c101906 */
[----:B------:R-:W-:Y:S01]  /*02e0*/  FFMA R7, R6, R7, R15 ;  /* 0x0000000706077223 */ /* 0x000fe2000000000f */
[----:B------:R-:W-:Y:S01]  /*02f0*/  IMAD.WIDE R2, R17, 0x4, R2 ;  /* 0x0000000411027825 */ /* 0x000fe200078e0202 */
[----:B------:R-:W-:Y:S04]  /*0300*/  STG.E desc[UR6][R8.64], R0 ;  /* 0x0000000008007986 */ /* 0x000fe8000c101906 */
[----:B------:R-:W-:Y:S04]  /*0310*/  STG.E desc[UR6][R10.64], R23 ;  /* 0x000000170a007986 */ /* 0x000fe8000c101906 */
[----:B------:R-:W-:Y:S01]  /*0320*/  STG.E desc[UR6][R2.64], R7 ;  /* 0x0000000702007986 */ /* 0x000fe2000c101906 */
[----:B------:R-:W-:Y:S05]  /*0330*/  EXIT ;  /* 0x000000000000794d */ /* 0x000fea0003800000 */
.L_x_3:
[----:B------:R-:W-:-:S13]  /*0340*/  ISETP.NE.AND P0, PT, R2, 0x1, PT ;  /* 0x000000010200780c */ /* 0x000fda0003f05270 */
[----:B------:R-:W-:Y:S05]  /*0350*/  @P0 EXIT ;  /* 0x000000000000094d */ /* 0x000fea0003800000 */
[----:B------:R-:W0:Y:S01]  /*0360*/  LDCU UR4, c[0x0][0x3a4] ;  /* 0x00007480ff0477ac */ /* 0x000e220008000800 */
[----:B------:R-:W1:Y:S08]  /*0370*/  LDC.64 R6, c[0x0][0x388] ;  /* 0x0000e200ff067b82 */ /* 0x000e700000000a00 */
[----:B------:R-:W2:Y:S08]  /*0380*/  LDC.64 R2, c[0x0][0x380] ;  /* 0x0000e000ff027b82 */ /* 0x000eb00000000a00 */
[----:B------:R-:W3:Y:S01]  /*0390*/  LDC.64 R4, c[0x0][0x398] ;  /* 0x0000e600ff047b82 */ /* 0x000ee20000000a00 */
[----:B0-----:R-:W-:-:S06]  /*03a0*/  UIADD3 UR4, UPT, UPT, UR4, -0x6, URZ ;  /* 0xfffffffa04047890 */ /* 0x001fcc000fffe0ff */
[----:B------:R-:W-:-:S04]  /*03b0*/  IMAD R9, R0, UR4, R13 ;  /* 0x0000000400097c24 */ /* 0x000fc8000f8e020d */
[----:B-1----:R-:W-:-:S04]  /*03c0*/  IMAD.WIDE R6, R9, 0x4, R6 ;  /* 0x0000000409067825 */ /* 0x002fc800078e0206 */
[----:B--2---:R-:W-:-:S04]  /*03d0*/  IMAD.WIDE R2, R9, 0x4, R2 ;  /* 0x0000000409027825 */ /* 0x004fc800078e0202 */
[C---:B------:R-:W-:Y:S01]  /*03e0*/  IMAD.WIDE R8, R0.reuse, 0x4, R6 ;  /* 0x0000000400087825 */ /* 0x040fe200078e0206 */
[----:B------:R0:W2:Y:S03]  /*03f0*/  LDG.E R16, desc[UR6][R2.64] ;  /* 0x0000000602107981 */ /* 0x0000a6000c1e1900 */
[----:B---3--:R-:W-:Y:S01]  /*0400*/  IMAD.WIDE R4, R13, 0x4, R4 ;  /* 0x000000040d047825 */ /* 0x008fe200078e0204 */
[----:B------:R-:W2:Y:S03]  /*0410*/  LDG.E R17, desc[UR6][R8.64] ;  /* 0x0000000608117981 */ /* 0x000ea6000c1e1900 */
[C---:B------:R-:W-:Y:S01]  /*0420*/  IMAD.WIDE R10, R0.reuse, 0x4, R8 ;  /* 0x00000004000a7825 */ /* 0x040fe200078e0208 */
[----:B------:R-:W3:Y:S04]  /*0430*/  LDG.E R7, desc[UR6][R6.64] ;  /* 0x0000000606077981 */ /* 0x000ee8000c1e1900 */
[----:B------:R-:W3:Y:S01]  /*0440*/  LDG.E R4, desc[UR6][R4.64] ;  /* 0x0000000604047981 */ /* 0x000ee2000c1e1900 */
[----:B------:R-:W-:-:S03]  /*0450*/  IMAD.WIDE R12, R0, 0x4, R10 ;  /* 0x00000004000c7825 */ /* 0x000fc600078e020a */
[----:B------:R-:W4:Y:S04]  /*0460*/  LDG.E R19, desc[UR6][R10.64] ;  /* 0x000000060a137981 */ /* 0x000f28000c1e1900 */
[----:B------:R-:W5:Y:S01]  /*0470*/  LDG.E R21, desc[UR6][R12.64] ;  /* 0x000000060c157981 */ /* 0x000f62000c1e1900 */
[----:B------:R-:W-:-:S06]  /*0480*/  IMAD.WIDE R14, R0, 0x4, R12 ;  /* 0x00000004000e7825 */ /* 0x000fcc00078e020c */
[----:B------:R-:W5:Y:S01]  /*0490*/  LDG.E R14, desc[UR6][R14.64] ;  /* 0x000000060e0e7981 */ /* 0x000f62000c1e1900 */
[----:B0-----:R-:W-:-:S04]  /*04a0*/  IMAD.WIDE R2, R0, 0x4, R2 ;  /* 0x0000000400027825 */ /* 0x001fc800078e0202 */
[----:B--2---:R-:W-:-:S04]  /*04b0*/  FADD R16, R17, -R16 ;  /* 0x8000001011107221 */ /* 0x004fc80000000000 */
[----:B---3--:R-:W-:-:S04]  /*04c0*/  FFMA R16, R4, R16, R7 ;  /* 0x0000001004107223 */ /* 0x008fc80000000007 */
[----:B----4-:R-:W-:-:S04]  /*04d0*/  FADD R8, R19, -R16 ;  /* 0x8000001013087221 */ /* 0x010fc80000000000 */
[----:B------:R-:W-:Y:S01]  /*04e0*/  FFMA R17, R4, R8, R17 ;  /* 0x0000000804117223 */ /* 0x000fe20000000011 */
[----:B------:R-:W-:-:S04]  /*04f0*/  IMAD.WIDE R6, R0, 0x4, R2 ;  /* 0x0000000400067825 */ /* 0x000fc800078e0202 */
[----:B-----5:R-:W-:-:S04]  /*0500*/  FADD R8, R21, -R17 ;  /* 0x8000001115087221 */ /* 0x020fc80000000000 */
[----:B------:R-:W-:Y:S01]  /*0510*/  FFMA R19, R4, R8, R19 ;  /* 0x0000000804137223 */ /* 0x000fe20000000013 */
[----:B------:R-:W-:-:S04]  /*0520*/  IMAD.WIDE R8, R0, 0x4, R6 ;  /* 0x0000000400087825 */ /* 0x000fc800078e0206 */
[----:B------:R-:W-:Y:S01]  /*0530*/  FADD R5, R14, -R19 ;  /* 0x800000130e057221 */ /* 0x000fe20000000000 */
[----:B------:R-:W-:Y:S01]  /*0540*/  STG.E desc[UR6][R2.64], R16 ;  /* 0x0000001002007986 */ /* 0x000fe2000c101906 */
[----:B------:R-:W-:-:S04]  /*0550*/  IMAD.WIDE R10, R0, 0x4, R8 ;  /* 0x00000004000a7825 */ /* 0x000fc800078e0208 */
[----:B------:R-:W-:Y:S01]  /*0560*/  FFMA R5, R4, R5, R21 ;  /* 0x0000000504057223 */ /* 0x000fe20000000015 */
[----:B------:R-:W-:Y:S04]  /*0570*/  STG.E desc[UR6][R6.64], R17 ;  /* 0x0000001106007986 */ /* 0x000fe8000c101906 */
[----:B------:R-:W-:Y:S04]  /*0580*/  STG.E desc[UR6][R8.64], R19 ;  /* 0x0000001308007986 */ /* 0x000fe8000c101906 */
[----:B------:R-:W-:Y:S01]  /*0590*/  STG.E desc[UR6][R10.64], R5 ;  /* 0x000000050a007986 */ /* 0x000fe2000c101906 */
[----:B------:R-:W-:Y:S05]  /*05a0*/  EXIT ;  /* 0x000000000000794d */ /* 0x000fea0003800000 */
.L_x_4:
        /* <DEDUP_REMOVED lines=13> */
.L_x_33:


//--------------------- .text._Z21abcone2d_apply_LR_gpuPfS_S_S_ii --------------------------
	.section	.text._Z21abcone2d_apply_LR_gpuPfS_S_S_ii,"ax",@progbits
	.align	128
        .global         _Z21abcone2d_apply_LR_gpuPfS_S_S_ii
        .type           _Z21abcone2d_apply_LR_gpuPfS_S_S_ii,@function
        .size           _Z21abcone2d_apply_LR_gpuPfS_S_S_ii,(.L_x_34 - _Z21abcone2d_apply_LR_gpuPfS_S_S_ii)
        .other          _Z21abcone2d_apply_LR_gpuPfS_S_S_ii,@"STO_CUDA_ENTRY STV_DEFAULT"
_Z21abcone2d_apply_LR_gpuPfS_S_S_ii:
.text._Z21abcone2d_apply_LR_gpuPfS_S_S_ii:
[----:B------:R-:W-:Y:S01]  /*0000*/  LDC R1, c[0x0][0x37c] ;  /* 0x0000df00ff017b82 */ /* 0x000fe20000000800 */
[----:B------:R-:W0:Y:S07]  /*0010*/  S2R R9, SR_TID.Y ;  /* 0x0000000000097919 */ /* 0x000e2e0000002200 */
[----:B------:R-:W0:Y:S01]  /*0020*/  S2UR UR4, SR_CTAID.Y ;  /* 0x00000000000479c3 */ /* 0x000e220000002600 */
[----:B------:R-:W1:Y:S07]  /*0030*/  LDCU UR5, c[0x0][0x3a4] ;  /* 0x00007480ff0577ac */ /* 0x000e6e0008000800 */
[----:B------:R-:W0:Y:S02]  /*0040*/  LDC R0, c[0x0][0x364] ;  /* 0x0000d900ff007b82 */ /* 0x000e240000000800 */
[----:B0-----:R-:W-:-:S05]  /*0050*/  IMAD R9, R0, UR4, R9 ;  /* 0x0000000400097c24 */ /* 0x001fca000f8e0209 */
[----:B-1----:R-:W-:-:S13]  /*0060*/  ISETP.GE.AND P0, PT, R9, UR5, PT ;  /* 0x0000000509007c0c */ /* 0x002fda000bf06270 */
[----:B------:R-:W-:Y:S05]  /*0070*/  @P0 EXIT ;  /* 0x000000000000094d */ /* 0x000fea0003800000 */
[----:B------:R-:W0:Y:S02]  /*0080*/  S2UR UR4, SR_CTAID.X ;  /* 0x00000000000479c3 */ /* 0x000e240000002500 */
[----:B0-----:R-:W-:Y:S01]  /*0090*/  UISETP.NE.AND UP0, UPT, UR4, URZ, UPT ;  /* 0x000000ff0400728c */ /* 0x001fe2000bf05270 */
[----:B------:R-:W0:Y:S08]  /*00a0*/  LDCU.64 UR4, c[0x0][0x358] ;  /* 0x00006b00ff0477ac */ /* 0x000e300008000a00 */
[----:B------:R-:W-:Y:S05]  /*00b0*/  BRA.U UP0, `(.L_x_5) ;  /* 0x0000000100707547 */ /* 0x000fea000b800000 */
[----:B------:R-:W1:Y:S01]  /*00c0*/  LDC.64 R6, c[0x0][0x388] ;  /* 0x0000e200ff067b82 */ /* 0x000e620000000a00 */
[----:B------:R-:W2:Y:S07]  /*00d0*/  LDCU UR6, c[0x0][0x3a0] ;  /* 0x00007400ff0677ac */ /* 0x000eae0008000800 */
[----:B------:R-:W3:Y:S08]  /*00e0*/  LDC.64 R2, c[0x0][0x380] ;  /* 0x0000e000ff027b82 */ /* 0x000ef00000000a00 */
[----:B------:R-:W4:Y:S01]  /*00f0*/  LDC.64 R4, c[0x0][0x390] ;  /* 0x0000e400ff047b82 */ /* 0x000f220000000a00 */
[----:B--2---:R-:W-:-:S04]  /*0100*/  IMAD R11, R9, UR6, RZ ;  /* 0x00000006090b7c24 */ /* 0x004fc8000f8e02ff */
[----:B-1----:R-:W-:-:S05]  /*0110*/  IMAD.WIDE R6, R11, 0x4, R6 ;  /* 0x000000040b067825 */ /* 0x002fca00078e0206 */
[----:B0-----:R-:W2:Y:S01]  /*0120*/  LDG.E R13, desc[UR4][R6.64+0xc] ;  /* 0x00000c04060d7981 */ /* 0x001ea2000c1e1900 */
[----:B---3--:R-:W-:-:S03]  /*0130*/  IMAD.WIDE R2, R11, 0x4, R2 ;  /* 0x000000040b027825 */ /* 0x008fc600078e0202 */
[----:B------:R-:W3:Y:S04]  /*0140*/  LDG.E R15, desc[UR4][R6.64+0x8] ;  /* 0x00000804060f7981 */ /* 0x000ee8000c1e1900 */
[----:B------:R-:W5:Y:S01]  /*0150*/  LDG.E R11, desc[UR4][R6.64+0x10] ;  /* 0x00001004060b7981 */ /* 0x000f62000c1e1900 */
[----:B----4-:R-:W-:-:S03]  /*0160*/  IMAD.WIDE.U32 R4, R9, 0x4, R4 ;  /* 0x0000000409047825 */ /* 0x010fc600078e0004 */
[----:B------:R-:W5:Y:S04]  /*0170*/  LDG.E R8, desc[UR4][R2.64+0x14] ;  /* 0x0000140402087981 */ /* 0x000f68000c1e1900 */
[----:B------:R-:W4:Y:S04]  /*0180*/  LDG.E R9, desc[UR4][R6.64+0x14] ;  /* 0x0000140406097981 */ /* 0x000f28000c1e1900 */
[----:B------:R-:W4:Y:S04]  /*0190*/  LDG.E R4, desc[UR4][R4.64] ;  /* 0x0000000404047981 */ /* 0x000f28000c1e1900 */
[----:B------:R-:W3:Y:S01]  /*01a0*/  LDG.E R0, desc[UR4][R6.64+0x4] ;  /* 0x0000040406007981 */ /* 0x000ee2000c1e1900 */
[----:B-----5:R-:W-:-:S04]  /*01b0*/  FADD R8, R11, -R8 ;  /* 0x800000080b087221 */ /* 0x020fc80000000000 */
[----:B----4-:R-:W-:-:S04]  /*01c0*/  FFMA R8, R4, R8, R9 ;  /* 0x0000000804087223 */ /* 0x010fc80000000009 */
[----:B--2---:R-:W-:-:S04]  /*01d0*/  FADD R10, R13, -R8 ;  /* 0x800000080d0a7221 */ /* 0x004fc80000000000 */
[----:B------:R-:W-:-:S04]  /*01e0*/  FFMA R10, R4, R10, R11 ;  /* 0x0000000a040a7223 */ /* 0x000fc8000000000b */
[----:B---3--:R-:W-:-:S04]  /*01f0*/  FADD R12, R15, -R10 ;  /* 0x8000000a0f0c7221 */ /* 0x008fc80000000000 */
[----:B------:R-:W-:-:S04]  /*0200*/  FFMA R13, R4, R12, R13 ;  /* 0x0000000c040d7223 */ /* 0x000fc8000000000d */
[----:B------:R-:W-:-:S04]  /*0210*/  FADD R0, R0, -R13 ;  /* 0x8000000d00007221 */ /* 0x000fc80000000000 */
[----:B------:R-:W-:Y:S01]  /*0220*/  FFMA R15, R4, R0, R15 ;  /* 0x00000000040f7223 */ /* 0x000fe2000000000f */
[----:B------:R-:W-:Y:S04]  /*0230*/  STG.E desc[UR4][R2.64+0x10], R8 ;  /* 0x0000100802007986 */ /* 0x000fe8000c101904 */
[----:B------:R-:W-:Y:S04]  /*0240*/  STG.E desc[UR4][R2.64+0xc], R10 ;  /* 0x00000c0a02007986 */ /* 0x000fe8000c101904 */
[----:B------:R-:W-:Y:S04]  /*0250*/  STG.E desc[UR4][R2.64+0x8], R13 ;  /* 0x0000080d02007986 */ /* 0x000fe8000c101904 */
[----:B------:R-:W-:Y:S01]  /*0260*/  STG.E desc[UR4][R2.64+0x4], R15 ;  /* 0x0000040f02007986 */ /* 0x000fe2000c101904 */
[----:B------:R-:W-:Y:S05]  /*0270*/  EXIT ;  /* 0x000000000000794d */ /* 0x000fea0003800000 */
.L_x_5:
[----:B------:R-:W1:Y:S08]  /*0280*/  LDC R0, c[0x0][0x3a0] ;  /* 0x0000e800ff007b82 */ /* 0x000e700000000800 */
[----:B------:R-:W2:Y:S08]  /*0290*/  LDC.64 R6, c[0x0][0x388] ;  /* 0x0000e200ff067b82 */ /* 0x000eb00000000a00 */
[----:B------:R-:W3:Y:S08]  /*02a0*/  LDC.64 R2, c[0x0][0x380] ;  /* 0x0000e000ff027b82 */ /* 0x000ef00000000a00 */
[----:B------:R-:W4:Y:S01]  /*02b0*/  LDC.64 R4, c[0x0][0x398] ;  /* 0x0000e600ff047b82 */ /* 0x000f220000000a00 */
[----:B-1----:R-:W-:-:S04]  /*02c0*/  IMAD R11, R9, R0, R0 ;  /* 0x00000000090b7224 */ /* 0x002fc800078e0200 */
[----:B--2---:R-:W-:-:S05]  /*02d0*/  IMAD.WIDE R6, R11, 0x4, R6 ;  /* 0x000000040b067825 */ /* 0x004fca00078e0206 */
        /* <DEDUP_REMOVED lines=22> */
.L_x_6:
        /* <DEDUP_REMOVED lines=12> */
.L_x_34:


//--------------------- .text._Z8stepTimePfS_S_S_S_S_S_S_S_ii --------------------------
	.section	.text._Z8stepTimePfS_S_S_S_S_S_S_S_ii,"ax",@progbits
	.align	128
        .global         _Z8stepTimePfS_S_S_S_S_S_S_S_ii
        .type           _Z8stepTimePfS_S_S_S_S_S_S_S_ii,@function
        .size           _Z8stepTimePfS_S_S_S_S_S_S_S_ii,(.L_x_35 - _Z8stepTimePfS_S_S_S_S_S_S_S_ii)
        .other          _Z8stepTimePfS_S_S_S_S_S_S_S_ii,@"STO_CUDA_ENTRY STV_DEFAULT"
_Z8stepTimePfS_S_S_S_S_S_S_S_ii:
.text._Z8stepTimePfS_S_S_S_S_S_S_S_ii:
[----:B------:R-:W-:Y:S01]  /*0000*/  LDC R1, c[0x0][0x37c] ;  /* 0x0000df00ff017b82 */ /* 0x000fe20000000800 */
[----:B------:R-:W0:Y:S07]  /*0010*/  S2R R11, SR_TID.Y ;  /* 0x00000000000b7919 */ /* 0x000e2e0000002200 */
[----:B------:R-:W1:Y:S01]  /*0020*/  LDC R3, c[0x0][0x360] ;  /* 0x0000d800ff037b82 */ /* 0x000e620000000800 */
[----:B------:R-:W2:Y:S01]  /*0030*/  LDCU.64 UR6, c[0x0][0x3c8] ;  /* 0x00007900ff0677ac */ /* 0x000ea20008000a00 */
[----:B------:R-:W1:Y:S06]  /*0040*/  S2R R0, SR_TID.X ;  /* 0x0000000000007919 */ /* 0x000e6c0000002100 */
[----:B------:R-:W0:Y:S08]  /*0050*/  S2UR UR5, SR_CTAID.Y ;  /* 0x00000000000579c3 */ /* 0x000e300000002600 */
[----:B------:R-:W0:Y:S08]  /*0060*/  LDC R2, c[0x0][0x364] ;  /* 0x0000d900ff027b82 */ /* 0x000e300000000800 */
[----:B------:R-:W1:Y:S01]  /*0070*/  S2UR UR4, SR_CTAID.X ;  /* 0x00000000000479c3 */ /* 0x000e620000002500 */
[----:B0-----:R-:W-:-:S05]  /*0080*/  IMAD R11, R2, UR5, R11 ;  /* 0x00000005020b7c24 */ /* 0x001fca000f8e020b */
[----:B--2---:R-:W-:Y:S01]  /*0090*/  ISETP.GE.AND P0, PT, R11, UR7, PT ;  /* 0x000000070b007c0c */ /* 0x004fe2000bf06270 */
[----:B-1----:R-:W-:-:S05]  /*00a0*/  IMAD R0, R3, UR4, R0 ;  /* 0x0000000403007c24 */ /* 0x002fca000f8e0200 */
[----:B------:R-:W-:-:S13]  /*00b0*/  ISETP.GE.OR P0, PT, R0, UR6, P0 ;  /* 0x0000000600007c0c */ /* 0x000fda0008706670 */
[----:B------:R-:W-:Y:S05]  /*00c0*/  @P0 EXIT ;  /* 0x000000000000094d */ /* 0x000fea0003800000 */
[----:B------:R-:W0:Y:S01]  /*00d0*/  LDC.64 R12, c[0x0][0x388] ;  /* 0x0000e200ff0c7b82 */ /* 0x000e220000000a00 */
[----:B------:R-:W1:Y:S01]  /*00e0*/  LDCU.64 UR4, c[0x0][0x358] ;  /* 0x00006b00ff0477ac */ /* 0x000e620008000a00 */
[----:B------:R-:W-:-:S06]  /*00f0*/  IMAD R0, R11, UR6, R0 ;  /* 0x000000060b007c24 */ /* 0x000fcc000f8e0200 */
[----:B------:R-:W2:Y:S08]  /*0100*/  LDC.64 R16, c[0x0][0x3a8] ;  /* 0x0000ea00ff107b82 */ /* 0x000eb00000000a00 */
[----:B------:R-:W3:Y:S08]  /*0110*/  LDC.64 R14, c[0x0][0x390] ;  /* 0x0000e400ff0e7b82 */ /* 0x000ef00000000a00 */
[----:B------:R-:W4:Y:S01]  /*0120*/  LDC.64 R8, c[0x0][0x3b0] ;  /* 0x0000ec00ff087b82 */ /* 0x000f220000000a00 */
[----:B0-----:R-:W-:-:S05]  /*0130*/  IMAD.WIDE R12, R0, 0x4, R12 ;  /* 0x00000004000c7825 */ /* 0x001fca00078e020c */
[----:B-1----:R-:W5:Y:S02]  /*0140*/  LDG.E R10, desc[UR4][R12.64] ;  /* 0x000000040c0a7981 */ /* 0x002f64000c1e1900 */
[----:B------:R-:W0:Y:S01]  /*0150*/  LDC.64 R6, c[0x0][0x3c0] ;  /* 0x0000f000ff067b82 */ /* 0x000e220000000a00 */
[----:B--2---:R-:W-:-:S06]  /*0160*/  IMAD.WIDE R16, R0, 0x4, R16 ;  /* 0x0000000400107825 */ /* 0x004fcc00078e0210 */
[----:B------:R-:W2:Y:S01]  /*0170*/  LDG.E R16, desc[UR4][R16.64] ;  /* 0x0000000410107981 */ /* 0x000ea2000c1e1900 */
[----:B------:R-:W1:Y:S01]  /*0180*/  LDC.64 R4, c[0x0][0x398] ;  /* 0x0000e600ff047b82 */ /* 0x000e620000000a00 */
[----:B---3--:R-:W-:-:S05]  /*0190*/  IMAD.WIDE R14, R0, 0x4, R14 ;  /* 0x00000004000e7825 */ /* 0x008fca00078e020e */
[----:B------:R-:W3:Y:S02]  /*01a0*/  LDG.E R11, desc[UR4][R14.64] ;  /* 0x000000040e0b7981 */ /* 0x000ee4000c1e1900 */
[----:B------:R-:W1:Y:S01]  /*01b0*/  LDC.64 R2, c[0x0][0x3b8] ;  /* 0x0000ee00ff027b82 */ /* 0x000e620000000a00 */
[----:B----4-:R-:W-:-:S06]  /*01c0*/  IMAD.WIDE R18, R0, 0x4, R8 ;  /* 0x0000000400127825 */ /* 0x010fcc00078e0208 */
[----:B------:R-:W4:Y:S01]  /*01d0*/  LDG.E R18, desc[UR4][R18.64] ;  /* 0x0000000412127981 */ /* 0x000f22000c1e1900 */
[----:B0-----:R-:W-:-:S06]  /*01e0*/  IMAD.WIDE R6, R0, 0x4, R6 ;  /* 0x0000000400067825 */ /* 0x001fcc00078e0206 */
[----:B------:R-:W4:Y:S01]  /*01f0*/  LDG.E R6, desc[UR4][R6.64] ;  /* 0x0000000406067981 */ /* 0x000f22000c1e1900 */
[C---:B-1----:R-:W-:Y:S02]  /*0200*/  IMAD.WIDE R8, R0.reuse, 0x4, R4 ;  /* 0x0000000400087825 */ /* 0x042fe400078e0204 */
[----:B------:R-:W0:Y:S04]  /*0210*/  LDC.64 R4, c[0x0][0x380] ;  /* 0x0000e000ff047b82 */ /* 0x000e280000000a00 */
[----:B------:R-:W4:Y:S01]  /*0220*/  LDG.E R9, desc[UR4][R8.64] ;  /* 0x0000000408097981 */ /* 0x000f22000c1e1900 */
[----:B------:R-:W-:-:S03]  /*0230*/  IMAD.WIDE R20, R0, 0x4, R2 ;  /* 0x0000000400147825 */ /* 0x000fc600078e0202 */
[----:B------:R-:W1:Y:S03]  /*0240*/  LDC.64 R2, c[0x0][0x3a0] ;  /* 0x0000e800ff027b82 */ /* 0x000e660000000a00 */
[----:B------:R-:W4:Y:S01]  /*0250*/  LDG.E R21, desc[UR4][R20.64] ;  /* 0x0000000414157981 */ /* 0x000f22000c1e1900 */
[----:B0-----:R-:W-:-:S04]  /*0260*/  IMAD.WIDE R4, R0, 0x4, R4 ;  /* 0x0000000400047825 */ /* 0x001fc800078e0204 */
[----:B-1----:R-:W-:-:S04]  /*0270*/  IMAD.WIDE R2, R0, 0x4, R2 ;  /* 0x0000000400027825 */ /* 0x002fc800078e0202 */
[----:B-----5:R-:W-:Y:S01]  /*0280*/  FADD R10, R10, R10 ;  /* 0x0000000a0a0a7221 */ /* 0x020fe20000000000 */
[----:B--2---:R-:W-:-:S03]  /*0290*/  FADD R13, R16, R16 ;  /* 0x00000010100d7221 */ /* 0x004fc60000000000 */
[----:B---3--:R-:W-:Y:S01]  /*02a0*/  FADD R11, -R11, R10 ;  /* 0x0000000a0b0b7221 */ /* 0x008fe20000000100 */
[----:B----4-:R-:W-:-:S03]  /*02b0*/  FADD R10, -R18, R13 ;  /* 0x0000000d120a7221 */ /* 0x010fc60000000100 */
[C---:B------:R-:W-:Y:S01]  /*02c0*/  FFMA R11, R6.reuse, R9, R11 ;  /* 0x00000009060b7223 */ /* 0x040fe2000000000b */
[----:B------:R-:W-:-:S04]  /*02d0*/  FFMA R13, R6, R21, R10 ;  /* 0x00000015060d7223 */ /* 0x000fc8000000000a */
[----:B------:R-:W-:Y:S04]  /*02e0*/  STG.E desc[UR4][R4.64], R11 ;  /* 0x0000000b04007986 */ /* 0x000fe8000c101904 */
[----:B------:R-:W-:Y:S01]  /*02f0*/  STG.E desc[UR4][R2.64], R13 ;  /* 0x0000000d02007986 */ /* 0x000fe2000c101904 */
[----:B------:R-:W-:Y:S05]  /*0300*/  EXIT ;  /* 0x000000000000794d */ /* 0x000fea0003800000 */
.L_x_7:
        /* <DEDUP_REMOVED lines=15> */
.L_x_35:


//--------------------- .text._Z20stressToAccelerationPfS_S_S_S_ffii --------------------------
	.section	.text._Z20stressToAccelerationPfS_S_S_S_ffii,"ax",@progbits
	.align	128
        .global         _Z20stressToAccelerationPfS_S_S_S_ffii
        .type           _Z20stressToAccelerationPfS_S_S_S_ffii,@function
        .size           _Z20stressToAccelerationPfS_S_S_S_ffii,(.L_x_36 - _Z20stressToAccelerationPfS_S_S_S_ffii)
        .other          _Z20stressToAccelerationPfS_S_S_S_ffii,@"STO_CUDA_ENTRY STV_DEFAULT"
_Z20stressToAccelerationPfS_S_S_S_ffii:
.text._Z20stressToAccelerationPfS_S_S_S_ffii:
[----:B------:R-:W-:Y:S01]  /*0000*/  LDC R1, c[0x0][0x37c] ;  /* 0x0000df00ff017b82 */ /* 0x000fe20000000800 */
[----:B------:R-:W0:Y:S07]  /*0010*/  S2R R4, SR_TID.Y ;  /* 0x0000000000047919 */ /* 0x000e2e0000002200 */
[----:B------:R-:W1:Y:S01]  /*0020*/  LDC R0, c[0x0][0x360] ;  /* 0x0000d800ff007b82 */ /* 0x000e620000000800 */
[----:B------:R-:W1:Y:S07]  /*0030*/  S2R R5, SR_TID.X ;  /* 0x0000000000057919 */ /* 0x000e6e0000002100 */
[----:B------:R-:W0:Y:S08]  /*0040*/  S2UR UR5, SR_CTAID.Y ;  /* 0x00000000000579c3 */ /* 0x000e300000002600 */
[----:B------:R-:W0:Y:S08]  /*0050*/  LDC R7, c[0x0][0x364] ;  /* 0x0000d900ff077b82 */ /* 0x000e300000000800 */
[----:B------:R-:W2:Y:S08]  /*0060*/  LDC.64 R2, c[0x0][0x3b0] ;  /* 0x0000ec00ff027b82 */ /* 0x000eb00000000a00 */
[----:B------:R-:W1:Y:S01]  /*0070*/  S2UR UR4, SR_CTAID.X ;  /* 0x00000000000479c3 */ /* 0x000e620000002500 */
[----:B0-----:R-:W-:Y:S01]  /*0080*/  IMAD R4, R7, UR5, R4 ;  /* 0x0000000507047c24 */ /* 0x001fe2000f8e0204 */
[----:B--2---:R-:W-:-:S04]  /*0090*/  IADD3 R3, PT, PT, R3, -0x8, RZ ;  /* 0xfffffff803037810 */ /* 0x004fc80007ffe0ff */
[----:B------:R-:W-:Y:S01]  /*00a0*/  ISETP.GE.AND P0, PT, R4, R3, PT ;  /* 0x000000030400720c */ /* 0x000fe20003f06270 */
[----:B-1----:R-:W-:Y:S01]  /*00b0*/  IMAD R5, R0, UR4, R5 ;  /* 0x0000000400057c24 */ /* 0x002fe2000f8e0205 */
[----:B------:R-:W-:-:S04]  /*00c0*/  IADD3 R0, PT, PT, R2, -0x8, RZ ;  /* 0xfffffff802007810 */ /* 0x000fc80007ffe0ff */
[----:B------:R-:W-:-:S13]  /*00d0*/  ISETP.GE.OR P0, PT, R5, R0, P0 ;  /* 0x000000000500720c */ /* 0x000fda0000706670 */
[----:B------:R-:W-:Y:S05]  /*00e0*/  @P0 EXIT ;  /* 0x000000000000094d */ /* 0x000fea0003800000 */
[----:B------:R-:W0:Y:S01]  /*00f0*/  LDC.64 R16, c[0x0][0x3a0] ;  /* 0x0000e800ff107b82 */ /* 0x000e220000000a00 */
[C---:B------:R-:W-:Y:S01]  /*0100*/  SHF.L.U32 R3, R2.reuse, 0x2, RZ ;  /* 0x0000000202037819 */ /* 0x040fe200000006ff */
[----:B------:R-:W1:Y:S01]  /*0110*/  LDCU.64 UR4, c[0x0][0x358] ;  /* 0x00006b00ff0477ac */ /* 0x000e620008000a00 */
[C---:B------:R-:W-:Y:S02]  /*0120*/  IADD3 R9, PT, PT, -R2.reuse, RZ, RZ ;  /* 0x000000ff02097210 */ /* 0x040fe40007ffe1ff */
[----:B------:R-:W-:Y:S01]  /*0130*/  LEA R5, R2, R5, 0x2 ;  /* 0x0000000502057211 */ /* 0x000fe200078e10ff */
[----:B------:R-:W-:Y:S01]  /*0140*/  IMAD R0, R4, R2, R3 ;  /* 0x0000000204007224 */ /* 0x000fe200078e0203 */
[----:B------:R-:W2:Y:S01]  /*0150*/  LDCU.128 UR8, c[0x3][URZ] ;  /* 0x00c00000ff0877ac */ /* 0x000ea20008000c00 */
[----:B------:R-:W3:Y:S01]  /*0160*/  LDC.64 R12, c[0x0][0x390] ;  /* 0x0000e400ff0c7b82 */ /* 0x000ee20000000a00 */
[----:B------:R-:W-:Y:S02]  /*0170*/  IADD3 R5, PT, PT, R5, 0x4, RZ ;  /* 0x0000000405057810 */ /* 0x000fe40007ffe0ff */
[----:B------:R-:W-:Y:S01]  /*0180*/  LEA R9, R9, R0, 0x3 ;  /* 0x0000000009097211 */ /* 0x000fe200078e18ff */
[----:B------:R-:W4:Y:S04]  /*0190*/  LDCU.64 UR6, c[0x0][0x3a8] ;  /* 0x00007500ff0677ac */ /* 0x000f280008000a00 */
[----:B------:R-:W-:Y:S01]  /*01a0*/  IMAD R6, R2, 0x7, R9 ;  /* 0x0000000702067824 */ /* 0x000fe200078e0209 */
[----:B------:R-:W-:-:S04]  /*01b0*/  IADD3 R9, PT, PT, R5, R9, RZ ;  /* 0x0000000905097210 */ /* 0x000fc80007ffe0ff */
[----:B------:R-:W-:Y:S01]  /*01c0*/  IADD3 R10, PT, PT, R5, R6, RZ ;  /* 0x00000006050a7210 */ /* 0x000fe20007ffe0ff */
[----:B0-----:R-:W-:-:S04]  /*01d0*/  IMAD.WIDE R18, R9, 0x4, R16 ;  /* 0x0000000409127825 */ /* 0x001fc800078e0210 */
[----:B------:R-:W-:-:S04]  /*01e0*/  IMAD.WIDE R26, R10, 0x4, R16 ;  /* 0x000000040a1a7825 */ /* 0x000fc800078e0210 */
[----:B------:R-:W-:Y:S02]  /*01f0*/  IMAD.WIDE R14, R2, 0x4, R18 ;  /* 0x00000004020e7825 */ /* 0x000fe400078e0212 */
[----:B-1----:R-:W5:Y:S04]  /*0200*/  LDG.E R26, desc[UR4][R26.64] ;  /* 0x000000041a1a7981 */ /* 0x002f68000c1e1900 */
[----:B------:R0:W5:Y:S01]  /*0210*/  LDG.E R20, desc[UR4][R14.64] ;  /* 0x000000040e147981 */ /* 0x000162000c1e1900 */
[----:B------:R-:W-:Y:S01]  /*0220*/  IMAD R4, R4, R2, R5 ;  /* 0x0000000204047224 */ /* 0x000fe200078e0205 */
[----:B------:R-:W-:Y:S01]  /*0230*/  IADD3 R25, PT, PT, R5, R0, RZ ;  /* 0x0000000005197210 */ /* 0x000fe20007ffe0ff */
[----:B------:R-:W-:-:S03]  /*0240*/  IMAD R7, R2, -0x6, R6 ;  /* 0xfffffffa02077824 */ /* 0x000fc600078e0206 */
[----:B------:R-:W-:Y:S01]  /*0250*/  IADD3 R21, PT, PT, R4, 0x4, RZ ;  /* 0x0000000404157810 */ /* 0x000fe20007ffe0ff */
[----:B------:R-:W-:Y:S02]  /*0260*/  IMAD R0, R2, 0x5, R7 ;  /* 0x0000000502007824 */ /* 0x000fe400078e0207 */
[----:B------:R-:W-:-:S03]  /*0270*/  IMAD.WIDE R22, R25, 0x4, R16 ;  /* 0x0000000419167825 */ /* 0x000fc600078e0210 */
[-C--:B------:R-:W-:Y:S01]  /*0280*/  IADD3 R7, PT, PT, R5, R0.reuse, RZ ;  /* 0x0000000005077210 */ /* 0x080fe20007ffe0ff */
[----:B---3--:R-:W-:Y:S01]  /*0290*/  IMAD.WIDE R12, R21, 0x4, R12 ;  /* 0x00000004150c7825 */ /* 0x008fe200078e020c */
[----:B------:R-:W-:Y:S01]  /*02a0*/  IADD3 R3, PT, PT, -R3, R0, RZ ;  /* 0x0000000003037210 */ /* 0x000fe20007ffe1ff */
[----:B------:R-:W3:Y:S02]  /*02b0*/  LDG.E R23, desc[UR4][R22.64] ;  /* 0x0000000416177981 */ /* 0x000ee4000c1e1900 */
[----:B0-----:R-:W-:Y:S02]  /*02c0*/  IMAD.WIDE R14, R2, 0x4, R14 ;  /* 0x00000004020e7825 */ /* 0x001fe400078e020e */
[----:B------:R-:W2:Y:S04]  /*02d0*/  LDG.E R24, desc[UR4][R12.64+-0x4] ;  /* 0xfffffc040c187981 */ /* 0x000ea8000c1e1900 */
[----:B------:R-:W2:Y:S04]  /*02e0*/  LDG.E R11, desc[UR4][R12.64+-0x1c] ;  /* 0xffffe4040c0b7981 */ /* 0x000ea8000c1e1900 */
[----:B------:R0:W3:Y:S04]  /*02f0*/  LDG.E R0, desc[UR4][R18.64] ;  /* 0x0000000412007981 */ /* 0x0000e8000c1e1900 */
[----:B------:R-:W4:Y:S04]  /*0300*/  LDG.E R29, desc[UR4][R12.64] ;  /* 0x000000040c1d7981 */ /* 0x000f28000c1e1900 */
[----:B------:R-:W4:Y:S01]  /*0310*/  LDG.E R6, desc[UR4][R12.64+-0x20] ;  /* 0xffffe0040c067981 */ /* 0x000f22000c1e1900 */
[----:B0-----:R-:W-:-:S03]  /*0320*/  IMAD.WIDE R18, R7, 0x4, R16 ;  /* 0x0000000407127825 */ /* 0x001fc600078e0210 */
[----:B------:R-:W4:Y:S01]  /*0330*/  LDG.E R22, desc[UR4][R14.64] ;  /* 0x000000040e167981 */ /* 0x000f22000c1e1900 */
[----:B------:R-:W-:-:S03]  /*0340*/  IMAD R8, R2, 0x3, R3 ;  /* 0x0000000302087824 */ /* 0x000fc600078e0203 */
[----:B------:R0:W4:Y:S02]  /*0350*/  LDG.E R27, desc[UR4][R18.64] ;  /* 0x00000004121b7981 */ /* 0x000124000c1e1900 */
[----:B------:R-:W-:Y:S02]  /*0360*/  IADD3 R5, PT, PT, R5, R8, RZ ;  /* 0x0000000805057210 */ /* 0x000fe40007ffe0ff */
[----:B------:R-:W4:Y:S04]  /*0370*/  LDG.E R3, desc[UR4][R12.64+-0x18] ;  /* 0xffffe8040c037981 */ /* 0x000f28000c1e1900 */
[----:B------:R-:W4:Y:S01]  /*0380*/  LDG.E R8, desc[UR4][R12.64+-0x8] ;  /* 0xfffff8040c087981 */ /* 0x000f22000c1e1900 */
[----:B0-----:R-:W-:-:S04]  /*0390*/  IMAD.WIDE R18, R2, 0x4, R14 ;  /* 0x0000000402127825 */ /* 0x001fc800078e020e */
[--C-:B------:R-:W-:Y:S02]  /*03a0*/  IMAD.WIDE R14, R5, 0x4, R16.reuse ;  /* 0x00000004050e7825 */ /* 0x100fe400078e0210 */
[----:B------:R-:W4:Y:S02]  /*03b0*/  LDG.E R18, desc[UR4][R18.64] ;  /* 0x0000000412127981 */ /* 0x000f24000c1e1900 */
[----:B------:R-:W-:Y:S02]  /*03c0*/  IMAD.WIDE R16, R21, 0x4, R16 ;  /* 0x0000000415107825 */ /* 0x000fe400078e0210 */
[----:B------:R0:W4:Y:S04]  /*03d0*/  LDG.E R15, desc[UR4][R14.64] ;  /* 0x000000040e0f7981 */ /* 0x000128000c1e1900 */
[----:B------:R-:W4:Y:S01]  /*03e0*/  LDG.E R19, desc[UR4][R12.64+-0x14] ;  /* 0xffffec040c137981 */ /* 0x000f22000c1e1900 */
[----:B-----5:R-:W-:-:S02]  /*03f0*/  FADD R26, R26, -R20 ;  /* 0x800000141a1a7221 */ /* 0x020fc40000000000 */
[----:B------:R-:W1:Y:S01]  /*0400*/  LDC.64 R20, c[0x0][0x398] ;  /* 0x0000e600ff147b82 */ /* 0x000e620000000a00 */
[----:B--2---:R-:W-:Y:S01]  /*0410*/  FADD R24, R24, -R11 ;  /* 0x8000000b18187221 */ /* 0x004fe20000000000 */
[----:B---3--:R-:W-:Y:S01]  /*0420*/  FADD R0, R23, -R0 ;  /* 0x8000000017007221 */ /* 0x008fe20000000000 */
[----:B------:R-:W-:Y:S01]  /*0430*/  FMUL R23, R26, UR10 ;  /* 0x0000000a1a177c20 */ /* 0x000fe20008400000 */
[----:B----4-:R-:W-:Y:S01]  /*0440*/  FADD R11, R29, -R6 ;  /* 0x800000061d0b7221 */ /* 0x010fe20000000000 */
[----:B-1----:R-:W-:-:S04]  /*0450*/  IMAD.WIDE R28, R9, 0x4, R20 ;  /* 0x00000004091c7825 */ /* 0x002fc800078e0214 */
[----:B------:R-:W-:Y:S01]  /*0460*/  FFMA R0, R0, UR11, R23 ;  /* 0x0000000b00007c23 */ /* 0x000fe20008000017 */
[----:B------:R-:W-:Y:S01]  /*0470*/  FMUL R24, R24, UR10 ;  /* 0x0000000a18187c20 */ /* 0x000fe20008400000 */
[----:B------:R1:W2:Y:S01]  /*0480*/  LDG.E R6, desc[UR4][R12.64+-0xc] ;  /* 0xfffff4040c067981 */ /* 0x0002a2000c1e1900 */
[----:B------:R-:W-:Y:S01]  /*0490*/  FADD R27, R27, -R22 ;  /* 0x800000161b1b7221 */ /* 0x000fe20000000000 */
[----:B------:R-:W-:-:S04]  /*04a0*/  IMAD.WIDE R22, R2, 0x4, R28 ;  /* 0x0000000402167825 */ /* 0x000fc800078e021c */
[----:B0-----:R-:W-:Y:S01]  /*04b0*/  FFMA R14, R11, UR11, R24 ;  /* 0x0000000b0b0e7c23 */ /* 0x001fe20008000018 */
[----:B------:R-:W3:Y:S01]  /*04c0*/  LDG.E R26, desc[UR4][R16.64+-0x4] ;  /* 0xfffffc04101a7981 */ /* 0x000ee2000c1e1900 */
[----:B------:R-:W-:-:S03]  /*04d0*/  IMAD.WIDE R10, R10, 0x4, R20 ;  /* 0x000000040a0a7825 */ /* 0x000fc600078e0214 */
[----:B------:R-:W4:Y:S01]  /*04e0*/  LDG.E R28, desc[UR4][R28.64] ;  /* 0x000000041c1c7981 */ /* 0x000f22000c1e1900 */
[----:B------:R-:W-:Y:S01]  /*04f0*/  FADD R3, R8, -R3 ;  /* 0x8000000308037221 */ /* 0x000fe20000000000 */
[----:B------:R-:W-:Y:S02]  /*0500*/  IMAD.WIDE R8, R25, 0x4, R20 ;  /* 0x0000000419087825 */ /* 0x000fe400078e0214 */
[----:B------:R-:W5:Y:S02]  /*0510*/  LDG.E R10, desc[UR4][R10.64] ;  /* 0x000000040a0a7981 */ /* 0x000f64000c1e1900 */
[----:B------:R-:W-:Y:S02]  /*0520*/  IMAD.WIDE R24, R2, 0x4, R22 ;  /* 0x0000000402187825 */ /* 0x000fe400078e0216 */
[----:B------:R-:W5:Y:S02]  /*0530*/  LDG.E R23, desc[UR4][R22.64] ;  /* 0x0000000416177981 */ /* 0x000f64000c1e1900 */
[----:B-1----:R-:W-:-:S02]  /*0540*/  IMAD.WIDE R12, R7, 0x4, R20 ;  /* 0x00000004070c7825 */ /* 0x002fc400078e0214 */
[----:B------:R0:W3:Y:S02]  /*0550*/  LDG.E R7, desc[UR4][R24.64] ;  /* 0x0000000418077981 */ /* 0x0000e4000c1e1900 */
[----:B------:R-:W-:Y:S02]  /*0560*/  IMAD.WIDE R20, R5, 0x4, R20 ;  /* 0x0000000405147825 */ /* 0x000fe400078e0214 */
[----:B------:R-:W4:Y:S04]  /*0570*/  LDG.E R9, desc[UR4][R8.64] ;  /* 0x0000000408097981 */ /* 0x000f28000c1e1900 */
[----:B------:R-:W3:Y:S01]  /*0580*/  LDG.E R12, desc[UR4][R12.64] ;  /* 0x000000040c0c7981 */ /* 0x000ee2000c1e1900 */
[----:B0-----:R-:W-:-:S03]  /*0590*/  IMAD.WIDE R24, R2, 0x4, R24 ;  /* 0x0000000402187825 */ /* 0x001fc600078e0218 */
[----:B------:R-:W3:Y:S04]  /*05a0*/  LDG.E R2, desc[UR4][R16.64+-0x1c] ;  /* 0xffffe40410027981 */ /* 0x000ee8000c1e1900 */
[----:B------:R-:W3:Y:S04]  /*05b0*/  LDG.E R29, desc[UR4][R16.64] ;  /* 0x00000004101d7981 */ /* 0x000ee8000c1e1900 */
[----:B------:R-:W3:Y:S04]  /*05c0*/  LDG.E R5, desc[UR4][R16.64+-0x20] ;  /* 0xffffe00410057981 */ /* 0x000ee8000c1e1900 */
[----:B------:R-:W3:Y:S04]  /*05d0*/  LDG.E R21, desc[UR4][R20.64] ;  /* 0x0000000414157981 */ /* 0x000ee8000c1e1900 */
[----:B------:R0:W3:Y:S04]  /*05e0*/  LDG.E R8, desc[UR4][R24.64] ;  /* 0x0000000418087981 */ /* 0x0000e8000c1e1900 */
[----:B------:R-:W3:Y:S04]  /*05f0*/  LDG.E R11, desc[UR4][R16.64+-0x18] ;  /* 0xffffe804100b7981 */ /* 0x000ee8000c1e1900 */
[----:B------:R-:W3:Y:S01]  /*0600*/  LDG.E R20, desc[UR4][R16.64+-0x8] ;  /* 0xfffff80410147981 */ /* 0x000ee2000c1e1900 */
[----:B------:R-:W-:Y:S01]  /*0610*/  FFMA R14, R3, UR9, R14 ;  /* 0x00000009030e7c23 */ /* 0x000fe2000800000e */
[----:B0-----:R-:W0:Y:S02]  /*0620*/  LDC.64 R24, c[0x0][0x388] ;  /* 0x0000e200ff187b82 */ /* 0x001e240000000a00 */
[----:B------:R-:W3:Y:S04]  /*0630*/  LDG.E R22, desc[UR4][R16.64+-0xc] ;  /* 0xfffff40410167981 */ /* 0x000ee8000c1e1900 */
[----:B------:R-:W3:Y:S01]  /*0640*/  LDG.E R13, desc[UR4][R16.64+-0x14] ;  /* 0xffffec04100d7981 */ /* 0x000ee2000c1e1900 */
[----:B------:R-:W-:Y:S01]  /*0650*/  FFMA R0, R27, UR9, R0 ;  /* 0x000000091b007c23 */ /* 0x000fe20008000000 */
[----:B------:R-:W-:-:S04]  /*0660*/  FADD R15, R15, -R18 ;  /* 0x800000120f0f7221 */ /* 0x000fc80000000000 */
[----:B------:R-:W-:Y:S01]  /*0670*/  FFMA R0, R15, UR8, R0 ;  /* 0x000000080f007c23 */ /* 0x000fe20008000000 */
[----:B0-----:R-:W-:-:S04]  /*0680*/  IMAD.WIDE R24, R4, 0x4, R24 ;  /* 0x0000000404187825 */ /* 0x001fc800078e0218 */
[----:B--2---:R-:W-:Y:S01]  /*0690*/  FADD R19, R6, -R19 ;  /* 0x8000001306137221 */ /* 0x004fe20000000000 */
[----:B-----5:R-:W-:-:S04]  /*06a0*/  FADD R10, R10, -R23 ;  /* 0x800000170a0a7221 */ /* 0x020fc80000000000 */
[----:B------:R-:W-:Y:S01]  /*06b0*/  FMUL R10, R10, UR10 ;  /* 0x0000000a0a0a7c20 */ /* 0x000fe20008400000 */
[----:B----4-:R-:W-:Y:S01]  /*06c0*/  FADD R9, R9, -R28 ;  /* 0x8000001c09097221 */ /* 0x010fe20000000000 */
[----:B---3--:R-:W-:Y:S02]  /*06d0*/  FADD R26, R26, -R2 ;  /* 0x800000021a1a7221 */ /* 0x008fe40000000000 */
[----:B------:R-:W0:Y:S01]  /*06e0*/  LDC.64 R2, c[0x0][0x380] ;  /* 0x0000e000ff027b82 */ /* 0x000e220000000a00 */
[----:B------:R-:W-:Y:S01]  /*06f0*/  FFMA R9, R9, UR11, R10 ;  /* 0x0000000b09097c23 */ /* 0x000fe2000800000a */
[----:B------:R-:W-:Y:S01]  /*0700*/  FMUL R26, R26, UR10 ;  /* 0x0000000a1a1a7c20 */ /* 0x000fe20008400000 */
[----:B------:R-:W-:Y:S01]  /*0710*/  FADD R12, R12, -R7 ;  /* 0x800000070c0c7221 */ /* 0x000fe20000000000 */
[----:B------:R-:W-:-:S03]  /*0720*/  FADD R5, R29, -R5 ;  /* 0x800000051d057221 */ /* 0x000fc60000000000 */
[----:B------:R-:W-:Y:S01]  /*0730*/  FFMA R9, R12, UR9, R9 ;  /* 0x000000090c097c23 */ /* 0x000fe20008000009 */
[----:B------:R-:W-:Y:S01]  /*0740*/  FFMA R5, R5, UR11, R26 ;  /* 0x0000000b05057c23 */ /* 0x000fe2000800001a */
[----:B------:R-:W-:-:S04]  /*0750*/  FADD R8, R21, -R8 ;  /* 0x8000000815087221 */ /* 0x000fc80000000000 */
[----:B------:R-:W-:Y:S01]  /*0760*/  FFMA R8, R8, UR8, R9 ;  /* 0x0000000808087c23 */ /* 0x000fe20008000009 */
[----:B------:R-:W-:-:S04]  /*0770*/  FADD R20, R20, -R11 ;  /* 0x8000000b14147221 */ /* 0x000fc80000000000 */
[----:B------:R-:W-:Y:S01]  /*0780*/  FFMA R5, R20, UR9, R5 ;  /* 0x0000000914057c23 */ /* 0x000fe20008000005 */
[----:B------:R-:W-:Y:S01]  /*0790*/  FADD R22, R22, -R13 ;  /* 0x8000000d16167221 */ /* 0x000fe20000000000 */
[----:B------:R-:W-:Y:S01]  /*07a0*/  FMUL R7, R8, UR7 ;  /* 0x0000000708077c20 */ /* 0x000fe20008400000 */
[----:B------:R-:W-:Y:S02]  /*07b0*/  FFMA R14, R19, UR8, R14 ;  /* 0x00000008130e7c23 */ /* 0x000fe4000800000e */
[----:B------:R-:W-:Y:S01]  /*07c0*/  FFMA R22, R22, UR8, R5 ;  /* 0x0000000816167c23 */ /* 0x000fe20008000005 */
[----:B------:R-:W-:Y:S01]  /*07d0*/  FMUL R5, R0, UR7 ;  /* 0x0000000700057c20 */ /* 0x000fe20008400000 */
[----:B0-----:R-:W-:-:S04]  /*07e0*/  IMAD.WIDE R2, R4, 0x4, R2 ;  /* 0x0000000404027825 */ /* 0x001fc800078e0202 */
[----:B------:R-:W-:Y:S01]  /*07f0*/  FFMA R7, R22, UR6, R7 ;  /* 0x0000000616077c23 */ /* 0x000fe20008000007 */
[----:B------:R-:W-:-:S04]  /*0800*/  FFMA R5, R14, UR6, R5 ;  /* 0x000000060e057c23 */ /* 0x000fc80008000005 */
[----:B------:R-:W-:Y:S04]  /*0810*/  STG.E desc[UR4][R24.64], R7 ;  /* 0x0000000718007986 */ /* 0x000fe8000c101904 */
[----:B------:R-:W-:Y:S01]  /*0820*/  STG.E desc[UR4][R2.64], R5 ;  /* 0x0000000502007986 */ /* 0x000fe2000c101904 */
[----:B------:R-:W-:Y:S05]  /*0830*/  EXIT ;  /* 0x000000000000794d */ /* 0x000fea0003800000 */
.L_x_8:
        /* <DEDUP_REMOVED lines=12> */
.L_x_36:


//--------------------- .text._Z15lint2d_bell_gpuPfS_S_S_S_S_S_PiS0_iiiiii --------------------------
	.section	.text._Z15lint2d_bell_gpuPfS_S_S_S_S_S_PiS0_iiiiii,"ax",@progbits
	.align	128
        .global         _Z15lint2d_bell_gpuPfS_S_S_S_S_S_PiS0_iiiiii
        .type           _Z15lint2d_bell_gpuPfS_S_S_S_S_S_PiS0_iiiiii,@function
        .size           _Z15lint2d_bell_gpuPfS_S_S_S_S_S_PiS0_iiiiii,(.L_x_37 - _Z15lint2d_bell_gpuPfS_S_S_S_S_S_PiS0_iiiiii)
        .other          _Z15lint2d_bell_gpuPfS_S_S_S_S_S_PiS0_iiiiii,@"STO_CUDA_ENTRY STV_DEFAULT"
_Z15lint2d_bell_gpuPfS_S_S_S_S_S_PiS0_iiiiii:
.text._Z15lint2d_bell_gpuPfS_S_S_S_S_S_PiS0_iiiiii:
[----:B------:R-:W-:Y:S01]  /*0000*/  LDC R1, c[0x0][0x37c] ;  /* 0x0000df00ff017b82 */ /* 0x000fe20000000800 */
[----:B------:R-:W0:Y:S07]  /*0010*/  S2R R15, SR_TID.Y ;  /* 0x00000000000f7919 */ /* 0x000e2e0000002200 */
[----:B------:R-:W0:Y:S01]  /*0020*/  LDC.64 R4, c[0x0][0x3d8] ;  /* 0x0000f600ff047b82 */ /* 0x000e220000000a00 */
[----:B------:R-:W1:Y:S01]  /*0030*/  LDCU.64 UR4, c[0x0][0x358] ;  /* 0x00006b00ff0477ac */ /* 0x000e620008000a00 */
[----:B------:R-:W2:Y:S01]  /*0040*/  S2R R11, SR_CTAID.X ;  /* 0x00000000000b7919 */ /* 0x000ea20000002500 */
[----:B------:R-:W3:Y:S05]  /*0050*/  S2R R13, SR_TID.X ;  /* 0x00000000000d7919 */ /* 0x000eea0000002100 */
[----:B------:R-:W4:Y:S08]  /*0060*/  LDC.64 R20, c[0x0][0x3c8] ;  /* 0x0000f200ff147b82 */ /* 0x000f300000000a00 */
[----:B------:R-:W4:Y:S08]  /*0070*/  LDC.64 R22, c[0x0][0x3d0] ;  /* 0x0000f400ff167b82 */ /* 0x000f300000000a00 */
[----:B------:R-:W5:Y:S01]  /*0080*/  LDC.64 R6, c[0x0][0x3b8] ;  /* 0x0000ee00ff067b82 */ /* 0x000f620000000a00 */
[----:B0-----:R-:W-:-:S07]  /*0090*/  IMAD R10, R15, R4, RZ ;  /* 0x000000040f0a7224 */ /* 0x001fce00078e02ff */
[----:B------:R-:W0:Y:S01]  /*00a0*/  LDC.64 R2, c[0x0][0x3c0] ;  /* 0x0000f000ff027b82 */ /* 0x000e220000000a00 */
[----:B------:R-:W-:-:S07]  /*00b0*/  LEA R10, R10, R15, 0x1 ;  /* 0x0000000f0a0a7211 */ /* 0x000fce00078e08ff */
[----:B------:R-:W1:Y:S01]  /*00c0*/  LDC.64 R18, c[0x0][0x388] ;  /* 0x0000e200ff127b82 */ /* 0x000e620000000a00 */
[----:B----4-:R-:W-:Y:S01]  /*00d0*/  IMAD R0, R21, R20, R23 ;  /* 0x0000001415007224 */ /* 0x010fe200078e0217 */
[----:B---3--:R-:W-:-:S03]  /*00e0*/  IADD3 R23, PT, PT, R10, R13, RZ ;  /* 0x0000000d0a177210 */ /* 0x008fc60007ffe0ff */
[----:B--2---:R-:W-:-:S03]  /*00f0*/  IMAD R21, R0, R22, R11 ;  /* 0x0000001600157224 */ /* 0x004fc600078e020b */
[----:B------:R-:W2:Y:S01]  /*0100*/  LDC.64 R16, c[0x0][0x3b0] ;  /* 0x0000ec00ff107b82 */ /* 0x000ea20000000a00 */
[----:B-----5:R-:W-:-:S07]  /*0110*/  IMAD.WIDE.U32 R6, R11, 0x4, R6 ;  /* 0x000000040b067825 */ /* 0x020fce00078e0006 */
[----:B------:R-:W3:Y:S01]  /*0120*/  LDC.64 R8, c[0x0][0x390] ;  /* 0x0000e400ff087b82 */ /* 0x000ee20000000a00 */
[----:B0-----:R-:W-:-:S05]  /*0130*/  IMAD.WIDE.U32 R2, R11, 0x4, R2 ;  /* 0x000000040b027825 */ /* 0x001fca00078e0002 */
[----:B-1----:R-:W4:Y:S01]  /*0140*/  LDG.E R10, desc[UR4][R2.64] ;  /* 0x00000004020a7981 */ /* 0x002f22000c1e1900 */
[----:B------:R-:W-:-:S03]  /*0150*/  IMAD.WIDE R20, R21, 0x4, R18 ;  /* 0x0000000415147825 */ /* 0x000fc600078e0212 */
[----:B------:R-:W5:Y:S04]  /*0160*/  LDG.E R19, desc[UR4][R6.64] ;  /* 0x0000000406137981 */ /* 0x000f68000c1e1900 */
[----:B------:R-:W5:Y:S01]  /*0170*/  LDG.E R20, desc[UR4][R20.64] ;  /* 0x0000000414147981 */ /* 0x000f62000c1e1900 */
[----:B--2---:R-:W-:-:S06]  /*0180*/  IMAD.WIDE R16, R23, 0x4, R16 ;  /* 0x0000000417107825 */ /* 0x004fcc00078e0210 */
[----:B------:R-:W2:Y:S01]  /*0190*/  LDG.E R17, desc[UR4][R16.64] ;  /* 0x0000000410117981 */ /* 0x000ea2000c1e1900 */
[----:B---3--:R-:W-:Y:S02]  /*01a0*/  IMAD.WIDE.U32 R22, R11, 0x4, R8 ;  /* 0x000000040b167825 */ /* 0x008fe400078e0008 */
[----:B------:R-:W0:Y:S04]  /*01b0*/  LDC.64 R8, c[0x0][0x380] ;  /* 0x0000e000ff087b82 */ /* 0x000e280000000a00 */
[----:B------:R-:W3:Y:S01]  /*01c0*/  LDG.E R23, desc[UR4][R22.64] ;  /* 0x0000000416177981 */ /* 0x000ee2000c1e1900 */
[-C--:B------:R-:W-:Y:S02]  /*01d0*/  IADD3 R0, PT, PT, R15, -R4.reuse, RZ ;  /* 0x800000040f007210 */ /* 0x080fe40007ffe0ff */
[----:B------:R-:W-:Y:S01]  /*01e0*/  IADD3 R13, PT, PT, R13, -R4, RZ ;  /* 0x800000040d0d7210 */ /* 0x000fe20007ffe0ff */
[----:B------:R-:W1:Y:S03]  /*01f0*/  LDC.64 R14, c[0x0][0x398] ;  /* 0x0000e600ff0e7b82 */ /* 0x000e660000000a00 */
[----:B----4-:R-:W-:-:S02]  /*0200*/  IADD3 R10, PT, PT, R10, R13, RZ ;  /* 0x0000000d0a0a7210 */ /* 0x010fc40007ffe0ff */
[----:B-----5:R-:W-:-:S05]  /*0210*/  IADD3 R4, PT, PT, R19, R0, RZ ;  /* 0x0000000013047210 */ /* 0x020fca0007ffe0ff */
[----:B------:R-:W-:Y:S02]  /*0220*/  IMAD R19, R4, R5, R10 ;  /* 0x0000000504137224 */ /* 0x000fe400078e020a */
[----:B--2---:R-:W-:Y:S02]  /*0230*/  FMUL R4, R20, R17 ;  /* 0x0000001114047220 */ /* 0x004fe40000400000 */
[----:B0-----:R-:W-:-:S04]  /*0240*/  IMAD.WIDE R18, R19, 0x4, R8 ;  /* 0x0000000413127825 */ /* 0x001fc800078e0208 */
[----:B---3--:R-:W-:Y:S01]  /*0250*/  FMUL R17, R4, -R23 ;  /* 0x8000001704117220 */ /* 0x008fe20000400000 */
[C---:B-1----:R-:W-:Y:S02]  /*0260*/  IMAD.WIDE.U32 R20, R11.reuse, 0x4, R14 ;  /* 0x000000040b147825 */ /* 0x042fe400078e000e */
[----:B------:R-:W0:Y:S02]  /*0270*/  LDC.64 R14, c[0x0][0x3a0] ;  /* 0x0000e800ff0e7b82 */ /* 0x000e240000000a00 */
[----:B------:R0:W-:Y:S04]  /*0280*/  REDG.E.ADD.F32.FTZ.RN.STRONG.GPU desc[UR4][R18.64], R17 ;  /* 0x00000011120079a6 */ /* 0x0001e8000c12f304 */
[----:B------:R-:W2:Y:S04]  /*0290*/  LDG.E R23, desc[UR4][R6.64] ;  /* 0x0000000406177981 */ /* 0x000ea8000c1e1900 */
[----:B------:R-:W3:Y:S04]  /*02a0*/  LDG.E R16, desc[UR4][R2.64] ;  /* 0x0000000402107981 */ /* 0x000ee8000c1e1900 */
[----:B------:R-:W4:Y:S01]  /*02b0*/  LDG.E R21, desc[UR4][R20.64] ;  /* 0x0000000414157981 */ /* 0x000f22000c1e1900 */
[----:B------:R-:W-:Y:S01]  /*02c0*/  IADD3 R10, PT, PT, R0, 0x1, RZ ;  /* 0x00000001000a7810 */ /* 0x000fe20007ffe0ff */
[----:B0-----:R-:W-:-:S02]  /*02d0*/  IMAD.WIDE.U32 R18, R11, 0x4, R14 ;  /* 0x000000040b127825 */ /* 0x001fc400078e000e */
[----:B------:R-:W0:Y:S01]  /*02e0*/  LDC.64 R14, c[0x0][0x3a8] ;  /* 0x0000ea00ff0e7b82 */ /* 0x000e220000000a00 */
[----:B--2---:R-:W-:Y:S02]  /*02f0*/  IADD3 R12, PT, PT, R23, R10, RZ ;  /* 0x0000000a170c7210 */ /* 0x004fe40007ffe0ff */
[----:B---3--:R-:W-:-:S05]  /*0300*/  IADD3 R16, PT, PT, R13, R16, RZ ;  /* 0x000000100d107210 */ /* 0x008fca0007ffe0ff */
[----:B------:R-:W-:Y:S02]  /*0310*/  IMAD R23, R12, R5, R16 ;  /* 0x000000050c177224 */ /* 0x000fe400078e0210 */
[----:B----4-:R-:W-:Y:S02]  /*0320*/  FMUL R25, R4, -R21 ;  /* 0x8000001504197220 */ /* 0x010fe40000400000 */
[----:B------:R-:W-:-:S05]  /*0330*/  IMAD.WIDE R16, R23, 0x4, R8 ;  /* 0x0000000417107825 */ /* 0x000fca00078e0208 */
[----:B------:R-:W-:Y:S04]  /*0340*/  REDG.E.ADD.F32.FTZ.RN.STRONG.GPU desc[UR4][R16.64], R25 ;  /* 0x00000019100079a6 */ /* 0x000fe8000c12f304 */
[----:B------:R-:W2:Y:S04]  /*0350*/  LDG.E R23, desc[UR4][R6.64] ;  /* 0x0000000406177981 */ /* 0x000ea8000c1e1900 */
[----:B------:R-:W3:Y:S04]  /*0360*/  LDG.E R12, desc[UR4][R2.64] ;  /* 0x00000004020c7981 */ /* 0x000ee8000c1e1900 */
[----:B------:R-:W4:Y:S01]  /*0370*/  LDG.E R19, desc[UR4][R18.64] ;  /* 0x0000000412137981 */ /* 0x000f22000c1e1900 */
[----:B------:R-:W-:Y:S01]  /*0380*/  IADD3 R21, PT, PT, R13, 0x1, RZ ;  /* 0x000000010d157810 */ /* 0x000fe20007ffe0ff */
[----:B0-----:R-:W-:Y:S01]  /*0390*/  IMAD.WIDE.U32 R14, R11, 0x4, R14 ;  /* 0x000000040b0e7825 */ /* 0x001fe200078e000e */
[----:B--2---:R-:W-:-:S02]  /*03a0*/  IADD3 R0, PT, PT, R0, R23, RZ ;  /* 0x0000001700007210 */ /* 0x004fc40007ffe0ff */
        /* <DEDUP_REMOVED lines=8> */
[----:B--2---:R-:W-:-:S02]  /*0430*/  IADD3 R10, PT, PT, R10, R7, RZ ;  /* 0x000000070a0a7210 */ /* 0x004fc40007ffe0ff */
[----:B---3--:R-:W-:-:S05]  /*0440*/  IADD3 R21, PT, PT, R21, R2, RZ ;  /* 0x0000000215157210 */ /* 0x008fca0007ffe0ff */
[----:B------:R-:W-:Y:S02]  /*0450*/  IMAD R21, R10, R5, R21 ;  /* 0x000000050a157224 */ /* 0x000fe400078e0215 */
[----:B----4-:R-:W-:Y:S02]  /*0460*/  FMUL R5, R4, -R15 ;  /* 0x8000000f04057220 */ /* 0x010fe40000400000 */
[----:B------:R-:W-:-:S05]  /*0470*/  IMAD.WIDE R8, R21, 0x4, R8 ;  /* 0x0000000415087825 */ /* 0x000fca00078e0208 */
[----:B------:R-:W-:Y:S01]  /*0480*/  REDG.E.ADD.F32.FTZ.RN.STRONG.GPU desc[UR4][R8.64], R5 ;  /* 0x00000005080079a6 */ /* 0x000fe2000c12f304 */
[----:B------:R-:W-:Y:S05]  /*0490*/  EXIT ;  /* 0x000000000000794d */ /* 0x000fea0003800000 */
.L_x_9:
        /* <DEDUP_REMOVED lines=14> */
.L_x_37:


//--------------------- .text._Z8freeSurfPfS_ii   --------------------------
	.section	.text._Z8freeSurfPfS_ii,"ax",@progbits
	.align	128
        .global         _Z8freeSurfPfS_ii
        .type           _Z8freeSurfPfS_ii,@function
        .size           _Z8freeSurfPfS_ii,(.L_x_38 - _Z8freeSurfPfS_ii)
        .other          _Z8freeSurfPfS_ii,@"STO_CUDA_ENTRY STV_DEFAULT"
_Z8freeSurfPfS_ii:
.text._Z8freeSurfPfS_ii:
        /* <DEDUP_REMOVED lines=16> */
[----:B------:R-:W2:Y:S01]  /*0100*/  LDC.64 R4, c[0x0][0x388] ;  /* 0x0000e200ff047b82 */ /* 0x000ea20000000a00 */
[----:B0-----:R-:W-:-:S05]  /*0110*/  IMAD.WIDE R2, R7, 0x4, R2 ;  /* 0x0000000407027825 */ /* 0x001fca00078e0202 */
[----:B-1----:R-:W-:Y:S01]  /*0120*/  STG.E desc[UR4][R2.64], RZ ;  /* 0x000000ff02007986 */ /* 0x002fe2000c101904 */
[----:B--2---:R-:W-:-:S05]  /*0130*/  IMAD.WIDE R4, R7, 0x4, R4 ;  /* 0x0000000407047825 */ /* 0x004fca00078e0204 */
[----:B------:R-:W-:Y:S01]  /*0140*/  STG.E desc[UR4][R4.64], RZ ;  /* 0x000000ff04007986 */ /* 0x000fe2000c101904 */
[----:B------:R-:W-:Y:S05]  /*0150*/  EXIT ;  /* 0x000000000000794d */ /* 0x000fea0003800000 */
.L_x_10:
        /* <DEDUP_REMOVED lines=10> */
.L_x_38:


//--------------------- .text._Z27dispToStrain_strainToStressPfS_S_S_S_S_S_S_S_ffiii --------------------------
	.section	.text._Z27dispToStrain_strainToStressPfS_S_S_S_S_S_S_S_ffiii,"ax",@progbits
	.align	128
        .global         _Z27dispToStrain_strainToStressPfS_S_S_S_S_S_S_S_ffiii
        .type           _Z27dispToStrain_strainToStressPfS_S_S_S_S_S_S_S_ffiii,@function
        .size           _Z27dispToStrain_strainToStressPfS_S_S_S_S_S_S_S_ffiii,(.L_x_39 - _Z27dispToStrain_strainToStressPfS_S_S_S_S_S_S_S_ffiii)
        .other          _Z27dispToStrain_strainToStressPfS_S_S_S_S_S_S_S_ffiii,@"STO_CUDA_ENTRY STV_DEFAULT"
_Z27dispToStrain_strainToStressPfS_S_S_S_S_S_S_S_ffiii:
.text._Z27dispToStrain_strainToStressPfS_S_S_S_S_S_S_S_ffiii:
[----:B------:R-:W-:Y:S01]  /*0000*/  LDC R1, c[0x0][0x37c] ;  /* 0x0000df00ff017b82 */ /* 0x000fe20000000800 */
[----:B------:R-:W0:Y:S07]  /*0010*/  S2R R6, SR_TID.Y ;  /* 0x0000000000067919 */ /* 0x000e2e0000002200 */
[----:B------:R-:W1:Y:S01]  /*0020*/  LDC R0, c[0x0][0x360] ;  /* 0x0000d800ff007b82 */ /* 0x000e620000000800 */
[----:B------:R-:W1:Y:S07]  /*0030*/  S2R R9, SR_TID.X ;  /* 0x0000000000097919 */ /* 0x000e6e0000002100 */
[----:B------:R-:W0:Y:S08]  /*0040*/  S2UR UR5, SR_CTAID.Y ;  /* 0x00000000000579c3 */ /* 0x000e300000002600 */
[----:B------:R-:W0:Y:S08]  /*0050*/  LDC R3, c[0x0][0x364] ;  /* 0x0000d900ff037b82 */ /* 0x000e300000000800 */
[----:B------:R-:W1:Y:S08]  /*0060*/  S2UR UR4, SR_CTAID.X ;  /* 0x00000000000479c3 */ /* 0x000e700000002500 */
[----:B------:R-:W2:Y:S01]  /*0070*/  LDC.64 R16, c[0x0][0x3d0] ;  /* 0x0000f400ff107b82 */ /* 0x000ea20000000a00 */
[----:B0-----:R-:W-:-:S02]  /*0080*/  IMAD R6, R3, UR5, R6 ;  /* 0x0000000503067c24 */ /* 0x001fc4000f8e0206 */
[----:B-1----:R-:W-:-:S03]  /*0090*/  IMAD R9, R0, UR4, R9 ;  /* 0x0000000400097c24 */ /* 0x002fc6000f8e0209 */
[----:B--2---:R-:W-:-:S04]  /*00a0*/  ISETP.GE.AND P0, PT, R6, R17, PT ;  /* 0x000000110600720c */ /* 0x004fc80003f06270 */
[----:B------:R-:W-:-:S13]  /*00b0*/  ISETP.GE.OR P0, PT, R9, R16, P0 ;  /* 0x000000100900720c */ /* 0x000fda0000706670 */
[----:B------:R-:W-:Y:S05]  /*00c0*/  @P0 EXIT ;  /* 0x000000000000094d */ /* 0x000fea0003800000 */
[----:B------:R-:W0:Y:S01]  /*00d0*/  LDC.64 R18, c[0x0][0x3a8] ;  /* 0x0000ea00ff127b82 */ /* 0x000e220000000a00 */
[----:B------:R-:W1:Y:S01]  /*00e0*/  LDCU.64 UR4, c[0x0][0x358] ;  /* 0x00006b00ff0477ac */ /* 0x000e620008000a00 */
[----:B------:R-:W-:Y:S01]  /*00f0*/  IMAD R5, R6, R16, RZ ;  /* 0x0000001006057224 */ /* 0x000fe200078e02ff */
[----:B------:R-:W2:Y:S04]  /*0100*/  LDCU UR6, c[0x0][0x3d8] ;  /* 0x00007b00ff0677ac */ /* 0x000ea80008000800 */
[----:B------:R-:W-:Y:S01]  /*0110*/  IADD3 R28, PT, PT, R9, R5, RZ ;  /* 0x00000005091c7210 */ /* 0x000fe20007ffe0ff */
[----:B------:R-:W3:Y:S08]  /*0120*/  LDC.64 R20, c[0x0][0x3c0] ;  /* 0x0000f000ff147b82 */ /* 0x000ef00000000a00 */
[----:B------:R-:W4:Y:S08]  /*0130*/  LDC.64 R22, c[0x0][0x3b0] ;  /* 0x0000ec00ff167b82 */ /* 0x000f300000000a00 */
[----:B------:R-:W2:Y:S01]  /*0140*/  LDC.64 R24, c[0x0][0x3b8] ;  /* 0x0000ee00ff187b82 */ /* 0x000ea20000000a00 */
[----:B0-----:R-:W-:-:S05]  /*0150*/  IMAD.WIDE R18, R28, 0x4, R18 ;  /* 0x000000041c127825 */ /* 0x001fca00078e0212 */
[----:B-1----:R0:W5:Y:S01]  /*0160*/  LDG.E R0, desc[UR4][R18.64] ;  /* 0x0000000412007981 */ /* 0x002162000c1e1900 */
[C---:B---3--:R-:W-:Y:S01]  /*0170*/  IMAD.WIDE R20, R28.reuse, 0x4, R20 ;  /* 0x000000041c147825 */ /* 0x048fe200078e0214 */
[----:B------:R-:W1:Y:S04]  /*0180*/  LDC.64 R10, c[0x0][0x380] ;  /* 0x0000e000ff0a7b82 */ /* 0x000e680000000a00 */
[----:B------:R0:W5:Y:S01]  /*0190*/  LDG.E R2, desc[UR4][R20.64] ;  /* 0x0000000414027981 */ /* 0x000162000c1e1900 */
[----:B----4-:R-:W-:-:S03]  /*01a0*/  IMAD.WIDE R22, R28, 0x4, R22 ;  /* 0x000000041c167825 */ /* 0x010fc600078e0216 */
[----:B------:R-:W3:Y:S02]  /*01b0*/  LDC.64 R12, c[0x0][0x388] ;  /* 0x0000e200ff0c7b82 */ /* 0x000ee40000000a00 */
[----:B------:R0:W5:Y:S01]  /*01c0*/  LDG.E R3, desc[UR4][R22.64] ;  /* 0x0000000416037981 */ /* 0x000162000c1e1900 */
[----:B--2---:R-:W-:-:S05]  /*01d0*/  IMAD.WIDE R24, R28, 0x4, R24 ;  /* 0x000000041c187825 */ /* 0x004fca00078e0218 */
[----:B------:R-:W2:Y:S01]  /*01e0*/  LDC.64 R14, c[0x0][0x390] ;  /* 0x0000e400ff0e7b82 */ /* 0x000ea20000000a00 */
[----:B------:R0:W5:Y:S01]  /*01f0*/  LDG.E R4, desc[UR4][R24.64] ;  /* 0x0000000418047981 */ /* 0x000162000c1e1900 */
[----:B------:R-:W-:Y:S02]  /*0200*/  IADD3 R17, PT, PT, R17, -UR6, RZ ;  /* 0x8000000611117c10 */ /* 0x000fe4000fffe0ff */
[----:B------:R-:W-:Y:S02]  /*0210*/  IADD3 R8, PT, PT, R16, -UR6, RZ ;  /* 0x8000000610087c10 */ /* 0x000fe4000fffe0ff */
[----:B------:R-:W-:Y:S02]  /*0220*/  ISETP.GE.AND P0, PT, R6, R17, PT ;  /* 0x000000110600720c */ /* 0x000fe40003f06270 */
[C---:B------:R-:W-:Y:S02]  /*0230*/  VIMNMX R6, PT, PT, R9.reuse, R6, PT ;  /* 0x0000000609067248 */ /* 0x040fe40003fe0100 */
[----:B------:R-:W-:-:S04]  /*0240*/  ISETP.GE.OR P0, PT, R9, R8, P0 ;  /* 0x000000080900720c */ /* 0x000fc80000706670 */
[----:B------:R-:W-:Y:S01]  /*0250*/  ISETP.LT.OR P0, PT, R6, UR6, P0 ;  /* 0x0000000606007c0c */ /* 0x000fe20008701670 */
[----:B------:R-:W-:Y:S01]  /*0260*/  BSSY.RECONVERGENT B0, `(.L_x_11) ;  /* 0x000006d000007945 */ /* 0x000fe20003800200 */
[----:B-1----:R-:W-:-:S04]  /*0270*/  IMAD.WIDE R10, R28, 0x4, R10 ;  /* 0x000000041c0a7825 */ /* 0x002fc800078e020a */
[----:B---3--:R-:W-:-:S04]  /*0280*/  IMAD.WIDE R12, R28, 0x4, R12 ;  /* 0x000000041c0c7825 */ /* 0x008fc800078e020c */
[----:B--2---:R-:W-:-:S03]  /*0290*/  IMAD.WIDE R14, R28, 0x4, R14 ;  /* 0x000000041c0e7825 */ /* 0x004fc600078e020e */
[----:B0-----:R-:W-:Y:S05]  /*02a0*/  @P0 BRA `(.L_x_12) ;  /* 0x0000000400940947 */ /* 0x001fea0003800000 */
[----:B------:R-:W0:Y:S01]  /*02b0*/  LDC.64 R18, c[0x0][0x3a0] ;  /* 0x0000e800ff127b82 */ /* 0x000e220000000a00 */
[C---:B------:R-:W-:Y:S01]  /*02c0*/  LEA R6, R16.reuse, R5, 0x2 ;  /* 0x0000000510067211 */ /* 0x040fe200078e10ff */
[----:B------:R-:W1:Y:S01]  /*02d0*/  LDCU.128 UR8, c[0x3][URZ] ;  /* 0x00c00000ff0877ac */ /* 0x000e620008000c00 */
[----:B------:R-:W-:Y:S02]  /*02e0*/  IADD3 R5, PT, PT, -R16, RZ, RZ ;  /* 0x000000ff10057210 */ /* 0x000fe40007ffe1ff */
[-C--:B------:R-:W-:Y:S01]  /*02f0*/  IADD3 R17, PT, PT, R9, R6.reuse, RZ ;  /* 0x0000000609117210 */ /* 0x080fe20007ffe0ff */
[----:B------:R-:W2:Y:S01]  /*0300*/  LDCU.64 UR6, c[0x0][0x3c8] ;  /* 0x00007900ff0677ac */ /* 0x000ea20008000a00 */
[----:B------:R-:W-:-:S04]  /*0310*/  LEA R5, R5, R6, 0x3 ;  /* 0x0000000605057211 */ /* 0x000fc800078e18ff */
[----:B------:R-:W-:Y:S01]  /*0320*/  IADD3 R7, PT, PT, R9, R5, RZ ;  /* 0x0000000509077210 */ /* 0x000fe20007ffe0ff */
[----:B------:R-:W-:-:S05]  /*0330*/  IMAD R5, R16, 0x7, R5 ;  /* 0x0000000710057824 */ /* 0x000fca00078e0205 */
[----:B------:R-:W-:Y:S01]  /*0340*/  IADD3 R8, PT, PT, R9, R5, RZ ;  /* 0x0000000509087210 */ /* 0x000fe20007ffe0ff */
[----:B0-----:R-:W-:-:S04]  /*0350*/  IMAD.WIDE R20, R17, 0x4, R18 ;  /* 0x0000000411147825 */ /* 0x001fc800078e0212 */
[----:B------:R-:W-:Y:S01]  /*0360*/  IMAD.WIDE R24, R7, 0x4, R18 ;  /* 0x0000000407187825 */ /* 0x000fe200078e0212 */
[----:B------:R0:W3:Y:S03]  /*0370*/  LDG.E R23, desc[UR4][R20.64] ;  /* 0x0000000414177981 */ /* 0x0000e6000c1e1900 */
[C---:B------:R-:W-:Y:S01]  /*0380*/  IMAD R29, R16.reuse, -0x6, R5 ;  /* 0xfffffffa101d7824 */ /* 0x040fe200078e0205 */
[----:B------:R-:W3:Y:S01]  /*0390*/  LDG.E R6, desc[UR4][R24.64] ;  /* 0x0000000418067981 */ /* 0x000ee2000c1e1900 */
[----:B------:R-:W-:-:S04]  /*03a0*/  IMAD.WIDE R26, R16, 0x4, R24 ;  /* 0x00000004101a7825 */ /* 0x000fc800078e0218 */
[----:B0-----:R-:W-:Y:S01]  /*03b0*/  IMAD.WIDE R20, R8, 0x4, R18 ;  /* 0x0000000408147825 */ /* 0x001fe200078e0212 */
[----:B------:R0:W4:Y:S03]  /*03c0*/  LDG.E R22, desc[UR4][R26.64] ;  /* 0x000000041a167981 */ /* 0x000126000c1e1900 */
[C---:B------:R-:W-:Y:S01]  /*03d0*/  IMAD R29, R16.reuse, 0x5, R29 ;  /* 0x00000005101d7824 */ /* 0x040fe200078e021d */
[----:B------:R1:W4:Y:S04]  /*03e0*/  LDG.E R5, desc[UR4][R20.64] ;  /* 0x0000000414057981 */ /* 0x000328000c1e1900 */
[----:B------:R-:W-:Y:S01]  /*03f0*/  IADD3 R9, PT, PT, R9, R29, RZ ;  /* 0x0000001d09097210 */ /* 0x000fe20007ffe0ff */
[----:B0-----:R-:W-:-:S04]  /*0400*/  IMAD.WIDE R26, R16, 0x4, R26 ;  /* 0x00000004101a7825 */ /* 0x001fc800078e021a */
[----:B------:R-:W-:-:S04]  /*0410*/  IMAD.WIDE R24, R9, 0x4, R18 ;  /* 0x0000000409187825 */ /* 0x000fc800078e0212 */
[----:B-1----:R-:W-:Y:S02]  /*0420*/  IMAD.WIDE R20, R16, 0x4, R26 ;  /* 0x0000000410147825 */ /* 0x002fe400078e021a */
[----:B------:R-:W2:Y:S02]  /*0430*/  LDG.E R24, desc[UR4][R24.64] ;  /* 0x0000000418187981 */ /* 0x000ea4000c1e1900 */
[----:B------:R-:W-:Y:S02]  /*0440*/  IMAD.WIDE R18, R28, 0x4, R18 ;  /* 0x000000041c127825 */ /* 0x000fe400078e0212 */
[----:B------:R0:W2:Y:S04]  /*0450*/  LDG.E R29, desc[UR4][R20.64] ;  /* 0x00000004141d7981 */ /* 0x0000a8000c1e1900 */
[----:B------:R4:W2:Y:S01]  /*0460*/  LDG.E R25, desc[UR4][R26.64] ;  /* 0x000000041a197981 */ /* 0x0008a2000c1e1900 */
[----:B0-----:R-:W-:-:S06]  /*0470*/  IMAD.WIDE R20, R16, 0x4, R18 ;  /* 0x0000000410147825 */ /* 0x001fcc00078e0212 */
[----:B------:R-:W2:Y:S01]  /*0480*/  LDG.E R20, desc[UR4][R20.64] ;  /* 0x0000000414147981 */ /* 0x000ea2000c1e1900 */
[----:B---3--:R-:W-:Y:S01]  /*0490*/  FADD R6, R23, -R6 ;  /* 0x8000000617067221 */ /* 0x008fe20000000000 */
[----:B----4-:R-:W-:Y:S02]  /*04a0*/  FADD R26, R5, -R22 ;  /* 0x80000016051a7221 */ /* 0x010fe40000000000 */
[----:B------:R-:W0:Y:S01]  /*04b0*/  LDC.64 R22, c[0x0][0x398] ;  /* 0x0000e600ff167b82 */ /* 0x000e220000000a00 */
[----:B------:R-:W-:-:S04]  /*04c0*/  FFMA R5, R6, UR11, RZ ;  /* 0x0000000b06057c23 */ /* 0x000fc800080000ff */
[----:B------:R-:W-:Y:S01]  /*04d0*/  FFMA R5, R26, UR10, R5 ;  /* 0x0000000a1a057c23 */ /* 0x000fe20008000005 */
[----:B--2---:R-:W-:Y:S01]  /*04e0*/  FADD R24, R24, -R25 ;  /* 0x8000001918187221 */ /* 0x004fe20000000000 */
[----:B0-----:R-:W-:-:S04]  /*04f0*/  IMAD.WIDE R26, R17, 0x4, R22 ;  /* 0x00000004111a7825 */ /* 0x001fc800078e0216 */
[----:B------:R-:W-:Y:S01]  /*0500*/  FFMA R5, R24, UR9, R5 ;  /* 0x0000000918057c23 */ /* 0x000fe20008000005 */
[----:B------:R-:W-:Y:S01]  /*0510*/  IMAD.WIDE R24, R9, 0x4, R22 ;  /* 0x0000000409187825 */ /* 0x000fe200078e0216 */
[----:B------:R-:W2:Y:S03]  /*0520*/  LDG.E R17, desc[UR4][R26.64] ;  /* 0x000000041a117981 */ /* 0x000ea6000c1e1900 */
[----:B------:R-:W-:Y:S01]  /*0530*/  FADD R6, R20, -R29 ;  /* 0x8000001d14067221 */ /* 0x000fe20000000000 */
[----:B------:R-:W-:-:S04]  /*0540*/  IMAD.WIDE R28, R28, 0x4, R22 ;  /* 0x000000041c1c7825 */ /* 0x000fc800078e0216 */
[--C-:B------:R-:W-:Y:S01]  /*0550*/  IMAD.WIDE R20, R8, 0x4, R22.reuse ;  /* 0x0000000408147825 */ /* 0x100fe200078e0216 */
[----:B------:R-:W3:Y:S04]  /*0560*/  LDG.E R9, desc[UR4][R28.64+-0x10] ;  /* 0xfffff0041c097981 */ /* 0x000ee8000c1e1900 */
[----:B------:R-:W3:Y:S04]  /*0570*/  LDG.E R8, desc[UR4][R28.64+0x10] ;  /* 0x000010041c087981 */ /* 0x000ee8000c1e1900 */
[----:B------:R0:W4:Y:S04]  /*0580*/  LDG.E R26, desc[UR4][R20.64] ;  /* 0x00000004141a7981 */ /* 0x000128000c1e1900 */
[----:B------:R-:W0:Y:S04]  /*0590*/  LDG.E R27, desc[UR4][R28.64+-0xc] ;  /* 0xfffff4041c1b7981 */ /* 0x000e28000c1e1900 */
[----:B------:R-:W0:Y:S01]  /*05a0*/  LDG.E R20, desc[UR4][R28.64+0xc] ;  /* 0x00000c041c147981 */ /* 0x000e22000c1e1900 */
[----:B------:R-:W-:-:S03]  /*05b0*/  IMAD.WIDE R22, R7, 0x4, R22 ;  /* 0x0000000407167825 */ /* 0x000fc600078e0216 */
[----:B------:R1:W4:Y:S04]  /*05c0*/  LDG.E R7, desc[UR4][R24.64] ;  /* 0x0000000418077981 */ /* 0x000328000c1e1900 */
[----:B------:R-:W2:Y:S01]  /*05d0*/  LDG.E R25, desc[UR4][R22.64] ;  /* 0x0000000416197981 */ /* 0x000ea2000c1e1900 */
[----:B---3--:R-:W-:-:S03]  /*05e0*/  FADD R8, R8, -R9 ;  /* 0x8000000908087221 */ /* 0x008fc60000000000 */
[----:B------:R-:W3:Y:S01]  /*05f0*/  LDG.E R9, desc[UR4][R18.64+0x10] ;  /* 0x0000100412097981 */ /* 0x000ee2000c1e1900 */
[----:B------:R-:W-:Y:S01]  /*0600*/  FFMA R8, R8, UR11, RZ ;  /* 0x0000000b08087c23 */ /* 0x000fe200080000ff */
[----:B0-----:R-:W-:Y:S02]  /*0610*/  FADD R21, R20, -R27 ;  /* 0x8000001b14157221 */ /* 0x001fe40000000000 */
[----:B------:R-:W3:Y:S02]  /*0620*/  LDG.E R27, desc[UR4][R18.64+-0x10] ;  /* 0xfffff004121b7981 */ /* 0x000ee4000c1e1900 */
[----:B------:R-:W-:Y:S02]  /*0630*/  FFMA R8, R21, UR10, R8 ;  /* 0x0000000a15087c23 */ /* 0x000fe40008000008 */
[----:B------:R-:W1:Y:S04]  /*0640*/  LDG.E R20, desc[UR4][R18.64+0xc] ;  /* 0x00000c0412147981 */ /* 0x000e68000c1e1900 */
[----:B------:R-:W1:Y:S01]  /*0650*/  LDG.E R21, desc[UR4][R18.64+-0xc] ;  /* 0xfffff40412157981 */ /* 0x000e62000c1e1900 */
[----:B--2---:R-:W-:-:S03]  /*0660*/  FADD R17, R17, -R25 ;  /* 0x8000001911117221 */ /* 0x004fc60000000000 */
[----:B------:R-:W2:Y:S01]  /*0670*/  LDG.E R25, desc[UR4][R18.64+-0x8] ;  /* 0xfffff80412197981 */ /* 0x000ea2000c1e1900 */
[----:B---3--:R-:W-:-:S03]  /*0680*/  FADD R9, R9, -R27 ;  /* 0x8000001b09097221 */ /* 0x008fc60000000000 */
[----:B------:R-:W2:Y:S01]  /*0690*/  LDG.E R27, desc[UR4][R18.64+0x8] ;  /* 0x00000804121b7981 */ /* 0x000ea2000c1e1900 */
[----:B------:R-:W-:Y:S01]  /*06a0*/  FFMA R9, R9, UR11, RZ ;  /* 0x0000000b09097c23 */ /* 0x000fe200080000ff */
[----:B-1----:R-:W-:Y:S01]  /*06b0*/  FADD R24, R20, -R21 ;  /* 0x8000001514187221 */ /* 0x002fe20000000000 */
[----:B------:R-:W-:Y:S02]  /*06c0*/  IMAD.WIDE R20, R16, 0x4, R22 ;  /* 0x0000000410147825 */ /* 0x000fe400078e0216 */
[----:B------:R-:W3:Y:S02]  /*06d0*/  LDG.E R22, desc[UR4][R18.64+-0x4] ;  /* 0xfffffc0412167981 */ /* 0x000ee4000c1e1900 */
[----:B------:R-:W-:Y:S02]  /*06e0*/  FFMA R24, R24, UR10, R9 ;  /* 0x0000000a18187c23 */ /* 0x000fe40008000009 */
[----:B------:R-:W4:Y:S01]  /*06f0*/  LDG.E R9, desc[UR4][R20.64] ;  /* 0x0000000414097981 */ /* 0x000f22000c1e1900 */
[----:B--2---:R-:W-:-:S03]  /*0700*/  FADD R23, R27, -R25 ;  /* 0x800000191b177221 */ /* 0x004fc60000000000 */
[----:B------:R-:W2:Y:S01]  /*0710*/  LDG.E R25, desc[UR4][R28.64+0x8] ;  /* 0x000008041c197981 */ /* 0x000ea2000c1e1900 */
[----:B----4-:R-:W-:Y:S01]  /*0720*/  FADD R26, R26, -R9 ;  /* 0x800000091a1a7221 */ /* 0x010fe20000000000 */
[----:B------:R-:W-:Y:S01]  /*0730*/  FFMA R9, R17, UR11, RZ ;  /* 0x0000000b11097c23 */ /* 0x000fe200080000ff */
[----:B------:R-:W-:Y:S01]  /*0740*/  IMAD.WIDE R20, R16, 0x4, R20 ;  /* 0x0000000410147825 */ /* 0x000fe200078e0214 */
[----:B------:R0:W3:Y:S03]  /*0750*/  LDG.E R17, desc[UR4][R18.64+0x4] ;  /* 0x0000040412117981 */ /* 0x0000e6000c1e1900 */
[----:B------:R-:W-:Y:S02]  /*0760*/  FFMA R9, R26, UR10, R9 ;  /* 0x0000000a1a097c23 */ /* 0x000fe40008000009 */
[----:B------:R-:W2:Y:S04]  /*0770*/  LDG.E R26, desc[UR4][R28.64+-0x8] ;  /* 0xfffff8041c1a7981 */ /* 0x000ea8000c1e1900 */
[----:B------:R-:W4:Y:S01]  /*0780*/  LDG.E R27, desc[UR4][R28.64+-0x4] ;  /* 0xfffffc041c1b7981 */ /* 0x000f22000c1e1900 */
[----:B0-----:R-:W-:-:S04]  /*0790*/  IMAD.WIDE R18, R16, 0x4, R28 ;  /* 0x0000000410127825 */ /* 0x001fc800078e021c */
[----:B------:R-:W-:Y:S02]  /*07a0*/  FFMA R23, R23, UR9, R24 ;  /* 0x0000000917177c23 */ /* 0x000fe40008000018 */
[----:B------:R-:W4:Y:S01]  /*07b0*/  LDG.E R24, desc[UR4][R28.64+0x4] ;  /* 0x000004041c187981 */ /* 0x000f22000c1e1900 */
[----:B--2---:R-:W-:-:S03]  /*07c0*/  FADD R25, R25, -R26 ;  /* 0x8000001a19197221 */ /* 0x004fc60000000000 */
[----:B------:R-:W2:Y:S04]  /*07d0*/  LDG.E R26, desc[UR4][R18.64] ;  /* 0x00000004121a7981 */ /* 0x000ea8000c1e1900 */
[----:B------:R0:W2:Y:S02]  /*07e0*/  LDG.E R18, desc[UR4][R20.64] ;  /* 0x0000000414127981 */ /* 0x0000a4000c1e1900 */
[----:B0-----:R-:W-:-:S06]  /*07f0*/  IMAD.WIDE R20, R16, 0x4, R20 ;  /* 0x0000000410147825 */ /* 0x001fcc00078e0214 */
[----:B------:R-:W2:Y:S01]  /*0800*/  LDG.E R21, desc[UR4][R20.64] ;  /* 0x0000000414157981 */ /* 0x000ea2000c1e1900 */
[----:B------:R-:W-:Y:S01]  /*0810*/  FFMA R8, R25, UR9, R8 ;  /* 0x0000000919087c23 */ /* 0x000fe20008000008 */
[----:B----4-:R-:W-:Y:S01]  /*0820*/  FADD R27, R24, -R27 ;  /* 0x8000001b181b7221 */ /* 0x010fe20000000000 */
[----:B---3--:R-:W-:Y:S01]  /*0830*/  FADD R22, R17, -R22 ;  /* 0x8000001611167221 */ /* 0x008fe20000000000 */
[----:B------:R-:W-:Y:S02]  /*0840*/  FFMA R5, R6, UR8, R5 ;  /* 0x0000000806057c23 */ /* 0x000fe40008000005 */
[----:B------:R-:W-:Y:S01]  /*0850*/  FFMA R8, R27, UR8, R8 ;  /* 0x000000081b087c23 */ /* 0x000fe20008000008 */
[----:B------:R-:W-:Y:S01]  /*0860*/  FFMA R22, R22, UR8, R23 ;  /* 0x0000000816167c23 */ /* 0x000fe20008000017 */
[----:B------:R-:W-:Y:S01]  /*0870*/  FMUL R5, R5, UR7 ;  /* 0x0000000705057c20 */ /* 0x000fe20008400000 */
[----:B--2---:R-:W-:-:S04]  /*0880*/  FADD R16, R7, -R18 ;  /* 0x8000001207107221 */ /* 0x004fc80000000000 */
[----:B------:R-:W-:Y:S01]  /*0890*/  FFMA R9, R16, UR9, R9 ;  /* 0x0000000910097c23 */ /* 0x000fe20008000009 */
[----:B------:R-:W-:-:S04]  /*08a0*/  FADD R26, R26, -R21 ;  /* 0x800000151a1a7221 */ /* 0x000fc80000000000 */
[----:B------:R-:W-:-:S04]  /*08b0*/  FFMA R9, R26, UR8, R9 ;  /* 0x000000081a097c23 */ /* 0x000fc80008000009 */
[----:B------:R-:W-:Y:S01]  /*08c0*/  FMUL R9, R9, UR7 ;  /* 0x0000000709097c20 */ /* 0x000fe20008400000 */
[----:B------:R-:W-:-:S03]  /*08d0*/  FMUL R7, R8, UR6 ;  /* 0x0000000608077c20 */ /* 0x000fc60008400000 */
[----:B------:R-:W-:Y:S01]  /*08e0*/  FFMA R9, R22, UR6, R9 ;  /* 0x0000000616097c23 */ /* 0x000fe20008000009 */
[----:B------:R-:W-:Y:S06]  /*08f0*/  BRA `(.L_x_13) ;  /* 0x00000000000c7947 */ /* 0x000fec0003800000 */
.L_x_12:
[----:B------:R0:W5:Y:S04]  /*0900*/  LDG.E R7, desc[UR4][R10.64] ;  /* 0x000000040a077981 */ /* 0x000168000c1e1900 */
[----:B------:R0:W5:Y:S04]  /*0910*/  LDG.E R5, desc[UR4][R12.64] ;  /* 0x000000040c057981 */ /* 0x000168000c1e1900 */
[----:B------:R0:W5:Y:S02]  /*0920*/  LDG.E R9, desc[UR4][R14.64] ;  /* 0x000000040e097981 */ /* 0x000164000c1e1900 */
.L_x_13:
[----:B------:R-:W-:Y:S05]  /*0930*/  BSYNC.RECONVERGENT B0 ;  /* 0x0000000000007941 */ /* 0x000fea0003800200 */
.L_x_11:
[-C--:B-----5:R-:W-:Y:S01]  /*0940*/  FMUL R17, R2, R5.reuse ;  /* 0x0000000502117220 */ /* 0x0a0fe20000400000 */
[----:B------:R-:W-:Y:S01]  /*0950*/  FMUL R3, R3, R5 ;  /* 0x0000000503037220 */ /* 0x000fe20000400000 */
[----:B------:R-:W-:Y:S02]  /*0960*/  FMUL R9, R4, R9 ;  /* 0x0000000904097220 */ /* 0x000fe40000400000 */
[-C--:B------:R-:W-:Y:S01]  /*0970*/  FFMA R17, R0, R7.reuse, R17 ;  /* 0x0000000700117223 */ /* 0x080fe20000000011 */
[----:B------:R-:W-:-:S04]  /*0980*/  FFMA R3, R2, R7, R3 ;  /* 0x0000000702037223 */ /* 0x000fc80000000003 */
[----:B------:R-:W-:Y:S04]  /*0990*/  STG.E desc[UR4][R10.64], R17 ;  /* 0x000000110a007986 */ /* 0x000fe8000c101904 */
[----:B------:R-:W-:Y:S04]  /*09a0*/  STG.E desc[UR4][R12.64], R3 ;  /* 0x000000030c007986 */ /* 0x000fe8000c101904 */
[----:B------:R-:W-:Y:S01]  /*09b0*/  STG.E desc[UR4][R14.64], R9 ;  /* 0x000000090e007986 */ /* 0x000fe2000c101904 */
[----:B------:R-:W-:Y:S05]  /*09c0*/  EXIT ;  /* 0x000000000000794d */ /* 0x000fea0003800000 */
.L_x_14:
        /* <DEDUP_REMOVED lines=11> */
.L_x_39:


//--------------------- .text._Z9computeRoPffiii  --------------------------
	.section	.text._Z9computeRoPffiii,"ax",@progbits
	.align	128
        .global         _Z9computeRoPffiii
        .type           _Z9computeRoPffiii,@function
        .size           _Z9computeRoPffiii,(.L_x_29 - _Z9computeRoPffiii)
        .other          _Z9computeRoPffiii,@"STO_CUDA_ENTRY STV_DEFAULT"
_Z9computeRoPffiii:
.text._Z9computeRoPffiii:
[----:B------:R-:W-:Y:S01]  /*0000*/  LDC R1, c[0x0][0x37c] ;  /* 0x0000df00ff017b82 */ /* 0x000fe20000000800 */
[----:B------:R-:W0:Y:S07]  /*0010*/  S2R R3, SR_TID.Y ;  /* 0x0000000000037919 */ /* 0x000e2e0000002200 */
[----:B------:R-:W1:Y:S01]  /*0020*/  LDC R5, c[0x0][0x360] ;  /* 0x0000d800ff057b82 */ /* 0x000e620000000800 */
[----:B------:R-:W2:Y:S01]  /*0030*/  LDCU UR6, c[0x0][0x390] ;  /* 0x00007200ff0677ac */ /* 0x000ea20008000800 */
[----:B------:R-:W1:Y:S01]  /*0040*/  S2R R0, SR_TID.X ;  /* 0x0000000000007919 */ /* 0x000e620000002100 */
[----:B------:R-:W3:Y:S05]  /*0050*/  LDCU UR7, c[0x0][0x38c] ;  /* 0x00007180ff0777ac */ /* 0x000eea0008000800 */
[----:B------:R-:W0:Y:S08]  /*0060*/  S2UR UR5, SR_CTAID.Y ;  /* 0x00000000000579c3 */ /* 0x000e300000002600 */
[----:B------:R-:W0:Y:S08]  /*0070*/  LDC R2, c[0x0][0x364] ;  /* 0x0000d900ff027b82 */ /* 0x000e300000000800 */
[----:B------:R-:W1:Y:S01]  /*0080*/  S2UR UR4, SR_CTAID.X ;  /* 0x00000000000479c3 */ /* 0x000e620000002500 */
[----:B0-----:R-:W-:-:S05]  /*0090*/  IMAD R3, R2, UR5, R3 ;  /* 0x0000000502037c24 */ /* 0x001fca000f8e0203 */
[----:B--2---:R-:W-:Y:S01]  /*00a0*/  ISETP.GE.AND P0, PT, R3, UR6, PT ;  /* 0x0000000603007c0c */ /* 0x004fe2000bf06270 */
[----:B-1----:R-:W-:-:S05]  /*00b0*/  IMAD R0, R5, UR4, R0 ;  /* 0x0000000405007c24 */ /* 0x002fca000f8e0200 */
[----:B---3--:R-:W-:-:S13]  /*00c0*/  ISETP.GE.OR P0, PT, R0, UR7, P0 ;  /* 0x0000000700007c0c */ /* 0x008fda0008706670 */
[----:B------:R-:W-:Y:S05]  /*00d0*/  @P0 EXIT ;  /* 0x000000000000094d */ /* 0x000fea0003800000 */
[----:B------:R-:W0:Y:S01]  /*00e0*/  LDC.64 R4, c[0x0][0x380] ;  /* 0x0000e000ff047b82 */ /* 0x000e220000000a00 */
[----:B------:R-:W1:Y:S01]  /*00f0*/  LDCU.64 UR4, c[0x0][0x358] ;  /* 0x00006b00ff0477ac */ /* 0x000e620008000a00 */
[----:B------:R-:W-:-:S06]  /*0100*/  IMAD R3, R3, UR7, R0 ;  /* 0x0000000703037c24 */ /* 0x000fcc000f8e0200 */
[----:B------:R-:W2:Y:S01]  /*0110*/  LDC R0, c[0x0][0x388] ;  /* 0x0000e200ff007b82 */ /* 0x000ea20000000800 */
[----:B0-----:R-:W-:-:S05]  /*0120*/  IMAD.WIDE R4, R3, 0x4, R4 ;  /* 0x0000000403047825 */ /* 0x001fca00078e0204 */
[----:B-1----:R-:W3:Y:S01]  /*0130*/  LDG.E R3, desc[UR4][R4.64] ;  /* 0x0000000404037981 */ /* 0x002ee2000c1e1900 */
[----:B------:R-:W-:Y:S01]  /*0140*/  BSSY.RECONVERGENT B0, `(.L_x_15) ;  /* 0x000000d000007945 */ /* 0x000fe20003800200 */
[----:B--2---:R-:W-:Y:S01]  /*0150*/  FMUL R0, R0, R0 ;  /* 0x0000000000007220 */ /* 0x004fe20000400000 */
[----:B---3--:R-:W0:Y:S08]  /*0160*/  MUFU.RCP R2, R3 ;  /* 0x0000000300027308 */ /* 0x008e300000001000 */
[----:B------:R-:W1:Y:S01]  /*0170*/  FCHK P0, R0, R3 ;  /* 0x0000000300007302 */ /* 0x000e620000000000 */
[----:B0-----:R-:W-:-:S04]  /*0180*/  FFMA R7, -R3, R2, 1 ;  /* 0x3f80000003077423 */ /* 0x001fc80000000102 */
[----:B------:R-:W-:-:S04]  /*0190*/  FFMA R7, R2, R7, R2 ;  /* 0x0000000702077223 */ /* 0x000fc80000000002 */
[----:B------:R-:W-:-:S04]  /*01a0*/  FFMA R2, R0, R7, RZ ;  /* 0x0000000700027223 */ /* 0x000fc800000000ff */
[----:B------:R-:W-:-:S04]  /*01b0*/  FFMA R6, -R3, R2, R0 ;  /* 0x0000000203067223 */ /* 0x000fc80000000100 */
[----:B------:R-:W-:Y:S01]  /*01c0*/  FFMA R7, R7, R6, R2 ;  /* 0x0000000607077223 */ /* 0x000fe20000000002 */
[----:B-1----:R-:W-:Y:S06]  /*01d0*/  @!P0 BRA `(.L_x_16) ;  /* 0x00000000000c8947 */ /* 0x002fec0003800000 */
[----:B------:R-:W-:-:S07]  /*01e0*/  MOV R2, 0x200 ;  /* 0x0000020000027802 */ /* 0x000fce0000000f00 */
[----:B------:R-:W-:Y:S05]  /*01f0*/  CALL.REL.NOINC `($__internal_0_$__cuda_sm3x_div_rn_noftz_f32_slowpath) ;  /* 0x0000000000107944 */ /* 0x000fea0003c00000 */
[----:B------:R-:W-:-:S07]  /*0200*/  IMAD.MOV.U32 R7, RZ, RZ, R0 ;  /* 0x000000ffff077224 */ /* 0x000fce00078e0000 */
.L_x_16:
[----:B------:R-:W-:Y:S05]  /*0210*/  BSYNC.RECONVERGENT B0 ;  /* 0x0000000000007941 */ /* 0x000fea0003800200 */
.L_x_15:
[----:B------:R-:W-:Y:S01]  /*0220*/  STG.E desc[UR4][R4.64], R7 ;  /* 0x0000000704007986 */ /* 0x000fe2000c101904 */
[----:B------:R-:W-:Y:S05]  /*0230*/  EXIT ;  /* 0x000000000000794d */ /* 0x000fea0003800000 */
        .weak           $__internal_0_$__cuda_sm3x_div_rn_noftz_f32_slowpath
        .type           $__internal_0_$__cuda_sm3x_div_rn_noftz_f32_slowpath,@function
        .size           $__internal_0_$__cuda_sm3x_div_rn_noftz_f32_slowpath,(.L_x_29 - $__internal_0_$__cuda_sm3x_div_rn_noftz_f32_slowpath)
$__internal_0_$__cuda_sm3x_div_rn_noftz_f32_slowpath:
[--C-:B------:R-:W-:Y:S01]  /*0240*/  SHF.R.U32.HI R7, RZ, 0x17, R3.reuse ;  /* 0x00000017ff077819 */ /* 0x100fe20000011603 */
[----:B------:R-:W-:Y:S01]  /*0250*/  BSSY.RECONVERGENT B1, `(.L_x_17) ;  /* 0x0000064000017945 */ /* 0x000fe20003800200 */
[--C-:B------:R-:W-:Y:S01]  /*0260*/  SHF.R.U32.HI R6, RZ, 0x17, R0.reuse ;  /* 0x00000017ff067819 */ /* 0x100fe20000011600 */
[----:B------:R-:W-:Y:S01]  /*0270*/  IMAD.MOV.U32 R8, RZ, RZ, R0 ;  /* 0x000000ffff087224 */ /* 0x000fe200078e0000 */
[----:B------:R-:W-:Y:S01]  /*0280*/  LOP3.LUT R7, R7, 0xff, RZ, 0xc0, !PT ;  /* 0x000000ff07077812 */ /* 0x000fe200078ec0ff */
[----:B------:R-:W-:Y:S01]  /*0290*/  IMAD.MOV.U32 R9, RZ, RZ, R3 ;  /* 0x000000ffff097224 */ /* 0x000fe200078e0003 */
[----:B------:R-:W-:-:S03]  /*02a0*/  LOP3.LUT R6, R6, 0xff, RZ, 0xc0, !PT ;  /* 0x000000ff06067812 */ /* 0x000fc600078ec0ff */
[----:B------:R-:W-:Y:S02]  /*02b0*/  VIADD R12, R7, 0xffffffff ;  /* 0xffffffff070c7836 */ /* 0x000fe40000000000 */
[----:B------:R-:W-:-:S03]  /*02c0*/  VIADD R11, R6, 0xffffffff ;  /* 0xffffffff060b7836 */ /* 0x000fc60000000000 */
[----:B------:R-:W-:-:S04]  /*02d0*/  ISETP.GT.U32.AND P0, PT, R12, 0xfd, PT ;  /* 0x000000fd0c00780c */ /* 0x000fc80003f04070 */
[----:B------:R-:W-:-:S13]  /*02e0*/  ISETP.GT.U32.OR P0, PT, R11, 0xfd, P0 ;  /* 0x000000fd0b00780c */ /* 0x000fda0000704470 */
[----:B------:R-:W-:Y:S01]  /*02f0*/  @!P0 IMAD.MOV.U32 R10, RZ, RZ, RZ ;  /* 0x000000ffff0a8224 */ /* 0x000fe200078e00ff */
[----:B------:R-:W-:Y:S06]  /*0300*/  @!P0 BRA `(.L_x_18) ;  /* 0x00000000005c8947 */ /* 0x000fec0003800000 */
[----:B------:R-:W-:Y:S02]  /*0310*/  FSETP.GTU.FTZ.AND P0, PT, |R0|, +INF , PT ;  /* 0x7f8000000000780b */ /* 0x000fe40003f1c200 */
[----:B------:R-:W-:-:S04]  /*0320*/  FSETP.GTU.FTZ.AND P1, PT, |R3|, +INF , PT ;  /* 0x7f8000000300780b */ /* 0x000fc80003f3c200 */
[----:B------:R-:W-:-:S13]  /*0330*/  PLOP3.LUT P0, PT, P0, P1, PT, 0xf8, 0x8f ;  /* 0x00000000008f781c */ /* 0x000fda0000703f70 */
[----:B------:R-:W-:Y:S05]  /*0340*/  @P0 BRA `(.L_x_19) ;  /* 0x00000004004c0947 */ /* 0x000fea0003800000 */
[----:B------:R-:W-:-:S13]  /*0350*/  LOP3.LUT P0, RZ, R9, 0x7fffffff, R8, 0xc8, !PT ;  /* 0x7fffffff09ff7812 */ /* 0x000fda000780c808 */
[----:B------:R-:W-:Y:S05]  /*0360*/  @!P0 BRA `(.L_x_20) ;  /* 0x00000004003c8947 */ /* 0x000fea0003800000 */
[C---:B------:R-:W-:Y:S02]  /*0370*/  FSETP.NEU.FTZ.AND P2, PT, |R0|.reuse, +INF , PT ;  /* 0x7f8000000000780b */ /* 0x040fe40003f5d200 */
[----:B------:R-:W-:Y:S02]  /*0380*/  FSETP.NEU.FTZ.AND P1, PT, |R3|, +INF , PT ;  /* 0x7f8000000300780b */ /* 0x000fe40003f3d200 */
[----:B------:R-:W-:-:S11]  /*0390*/  FSETP.NEU.FTZ.AND P0, PT, |R0|, +INF , PT ;  /* 0x7f8000000000780b */ /* 0x000fd60003f1d200 */
[----:B------:R-:W-:Y:S05]  /*03a0*/  @!P1 BRA !P2, `(.L_x_20) ;  /* 0x00000004002c9947 */ /* 0x000fea0005000000 */
[----:B------:R-:W-:-:S04]  /*03b0*/  LOP3.LUT P2, RZ, R8, 0x7fffffff, RZ, 0xc0, !PT ;  /* 0x7fffffff08ff7812 */ /* 0x000fc8000784c0ff */
[----:B------:R-:W-:-:S13]  /*03c0*/  PLOP3.LUT P1, PT, P1, P2, PT, 0x2f, 0xf2 ;  /* 0x0000000000f2781c */ /* 0x000fda0000f24577 */
[----:B------:R-:W-:Y:S05]  /*03d0*/  @P1 BRA `(.L_x_21) ;  /* 0x0000000400181947 */ /* 0x000fea0003800000 */
[----:B------:R-:W-:-:S04]  /*03e0*/  LOP3.LUT P1, RZ, R9, 0x7fffffff, RZ, 0xc0, !PT ;  /* 0x7fffffff09ff7812 */ /* 0x000fc8000782c0ff */
[----:B------:R-:W-:-:S13]  /*03f0*/  PLOP3.LUT P0, PT, P0, P1, PT, 0x2f, 0xf2 ;  /* 0x0000000000f2781c */ /* 0x000fda0000702577 */
[----:B------:R-:W-:Y:S05]  /*0400*/  @P0 BRA `(.L_x_22) ;  /* 0x0000000400000947 */ /* 0x000fea0003800000 */
[----:B------:R-:W-:Y:S02]  /*0410*/  ISETP.GE.AND P0, PT, R11, RZ, PT ;  /* 0x000000ff0b00720c */ /* 0x000fe40003f06270 */
[----:B------:R-:W-:-:S11]  /*0420*/  ISETP.GE.AND P1, PT, R12, RZ, PT ;  /* 0x000000ff0c00720c */ /* 0x000fd60003f26270 */
[----:B------:R-:W-:Y:S02]  /*0430*/  @P0 IMAD.MOV.U32 R10, RZ, RZ, RZ ;  /* 0x000000ffff0a0224 */ /* 0x000fe400078e00ff */
[----:B------:R-:W-:Y:S01]  /*0440*/  @!P0 FFMA R8, R0, 1.84467440737095516160e+19, RZ ;  /* 0x5f80000000088823 */ /* 0x000fe200000000ff */
[----:B------:R-:W-:Y:S02]  /*0450*/  @!P0 IMAD.MOV.U32 R10, RZ, RZ, -0x40 ;  /* 0xffffffc0ff0a8424 */ /* 0x000fe400078e00ff */
[----:B------:R-:W-:Y:S02]  /*0460*/  @!P1 FFMA R9, R3, 1.84467440737095516160e+19, RZ ;  /* 0x5f80000003099823 */ /* 0x000fe400000000ff */
[----:B------:R-:W-:-:S07]  /*0470*/  @!P1 VIADD R10, R10, 0x40 ;  /* 0x000000400a0a9836 */ /* 0x000fce0000000000 */
.L_x_18:
[----:B------:R-:W-:Y:S01]  /*0480*/  LEA R0, R7, 0xc0800000, 0x17 ;  /* 0xc080000007007811 */ /* 0x000fe200078eb8ff */
[----:B------:R-:W-:Y:S01]  /*0490*/  VIADD R6, R6, 0xffffff81 ;  /* 0xffffff8106067836 */ /* 0x000fe20000000000 */
[----:B------:R-:W-:Y:S03]  /*04a0*/  BSSY.RECONVERGENT B2, `(.L_x_23) ;  /* 0x0000035000027945 */ /* 0x000fe60003800200 */
[----:B------:R-:W-:Y:S01]  /*04b0*/  IMAD.IADD R9, R9, 0x1, -R0 ;  /* 0x0000000109097824 */ /* 0x000fe200078e0a00 */
[C---:B------:R-:W-:Y:S01]  /*04c0*/  IADD3 R7, PT, PT, R6.reuse, 0x7f, -R7 ;  /* 0x0000007f06077810 */ /* 0x040fe20007ffe807 */
[----:B------:R-:W-:Y:S02]  /*04d0*/  IMAD R0, R6, -0x800000, R8 ;  /* 0xff80000006007824 */ /* 0x000fe400078e0208 */
[----:B------:R-:W0:Y:S01]  /*04e0*/  MUFU.RCP R3, R9 ;  /* 0x0000000900037308 */ /* 0x000e220000001000 */
[----:B------:R-:W-:Y:S01]  /*04f0*/  FADD.FTZ R11, -R9, -RZ ;  /* 0x800000ff090b7221 */ /* 0x000fe20000010100 */
[----:B------:R-:W-:-:S03]  /*0500*/  IMAD.IADD R7, R7, 0x1, R10 ;  /* 0x0000000107077824 */ /* 0x000fc600078e020a */
[----:B0-----:R-:W-:-:S04]  /*0510*/  FFMA R12, R3, R11, 1 ;  /* 0x3f800000030c7423 */ /* 0x001fc8000000000b */
[----:B------:R-:W-:-:S04]  /*0520*/  FFMA R12, R3, R12, R3 ;  /* 0x0000000c030c7223 */ /* 0x000fc80000000003 */
[----:B------:R-:W-:-:S04]  /*0530*/  FFMA R3, R0, R12, RZ ;  /* 0x0000000c00037223 */ /* 0x000fc800000000ff */
[----:B------:R-:W-:-:S04]  /*0540*/  FFMA R8, R11, R3, R0 ;  /* 0x000000030b087223 */ /* 0x000fc80000000000 */
[----:B------:R-:W-:-:S04]  /*0550*/  FFMA R13, R12, R8, R3 ;  /* 0x000000080c0d7223 */ /* 0x000fc80000000003 */
[----:B------:R-:W-:-:S04]  /*0560*/  FFMA R8, R11, R13, R0 ;  /* 0x0000000d0b087223 */ /* 0x000fc80000000000 */
[----:B------:R-:W-:-:S05]  /*0570*/  FFMA R0, R12, R8, R13 ;  /* 0x000000080c007223 */ /* 0x000fca000000000d */
[----:B------:R-:W-:-:S04]  /*0580*/  SHF.R.U32.HI R3, RZ, 0x17, R0 ;  /* 0x00000017ff037819 */ /* 0x000fc80000011600 */
[----:B------:R-:W-:-:S05]  /*0590*/  LOP3.LUT R3, R3, 0xff, RZ, 0xc0, !PT ;  /* 0x000000ff03037812 */ /* 0x000fca00078ec0ff */
[----:B------:R-:W-:-:S04]  /*05a0*/  IMAD.IADD R9, R3, 0x1, R7 ;  /* 0x0000000103097824 */ /* 0x000fc800078e0207 */
[----:B------:R-:W-:-:S05]  /*05b0*/  VIADD R3, R9, 0xffffffff ;  /* 0xffffffff09037836 */ /* 0x000fca0000000000 */
[----:B------:R-:W-:-:S13]  /*05c0*/  ISETP.GE.U32.AND P0, PT, R3, 0xfe, PT ;  /* 0x000000fe0300780c */ /* 0x000fda0003f06070 */
[----:B------:R-:W-:Y:S05]  /*05d0*/  @!P0 BRA `(.L_x_24) ;  /* 0x0000000000808947 */ /* 0x000fea0003800000 */
[----:B------:R-:W-:-:S13]  /*05e0*/  ISETP.GT.AND P0, PT, R9, 0xfe, PT ;  /* 0x000000fe0900780c */ /* 0x000fda0003f04270 */
[----:B------:R-:W-:Y:S05]  /*05f0*/  @P0 BRA `(.L_x_25) ;  /* 0x00000000006c0947 */ /* 0x000fea0003800000 */
[----:B------:R-:W-:-:S13]  /*0600*/  ISETP.GE.AND P0, PT, R9, 0x1, PT ;  /* 0x000000010900780c */ /* 0x000fda0003f06270 */
[----:B------:R-:W-:Y:S05]  /*0610*/  @P0 BRA `(.L_x_26) ;  /* 0x0000000000740947 */ /* 0x000fea0003800000 */
[----:B------:R-:W-:Y:S02]  /*0620*/  ISETP.GE.AND P0, PT, R9, -0x18, PT ;  /* 0xffffffe80900780c */ /* 0x000fe40003f06270 */
[----:B------:R-:W-:-:S11]  /*0630*/  LOP3.LUT R0, R0, 0x80000000, RZ, 0xc0, !PT ;  /* 0x8000000000007812 */ /* 0x000fd600078ec0ff */
[----:B------:R-:W-:Y:S05]  /*0640*/  @!P0 BRA `(.L_x_26) ;  /* 0x0000000000688947 */ /* 0x000fea0003800000 */
[CCC-:B------:R-:W-:Y:S01]  /*0650*/  FFMA.RZ R3, R12.reuse, R8.reuse, R13.reuse ;  /* 0x000000080c037223 */ /* 0x1c0fe2000000c00d */
[CCC-:B------:R-:W-:Y:S01]  /*0660*/  FFMA.RM R6, R12.reuse, R8.reuse, R13.reuse ;  /* 0x000000080c067223 */ /* 0x1c0fe2000000400d */
[C---:B------:R-:W-:Y:S02]  /*0670*/  ISETP.NE.AND P2, PT, R9.reuse, RZ, PT ;  /* 0x000000ff0900720c */ /* 0x040fe40003f45270 */
[----:B------:R-:W-:Y:S02]  /*0680*/  ISETP.NE.AND P1, PT, R9, RZ, PT ;  /* 0x000000ff0900720c */ /* 0x000fe40003f25270 */
[----:B------:R-:W-:Y:S01]  /*0690*/  LOP3.LUT R7, R3, 0x7fffff, RZ, 0xc0, !PT ;  /* 0x007fffff03077812 */ /* 0x000fe200078ec0ff */
[----:B------:R-:W-:Y:S01]  /*06a0*/  FFMA.RP R3, R12, R8, R13 ;  /* 0x000000080c037223 */ /* 0x000fe2000000800d */
[----:B------:R-:W-:Y:S02]  /*06b0*/  VIADD R8, R9, 0x20 ;  /* 0x0000002009087836 */ /* 0x000fe40000000000 */
[----:B------:R-:W-:Y:S01]  /*06c0*/  LOP3.LUT R7, R7, 0x800000, RZ, 0xfc, !PT ;  /* 0x0080000007077812 */ /* 0x000fe200078efcff */
[----:B------:R-:W-:Y:S01]  /*06d0*/  IMAD.MOV R9, RZ, RZ, -R9 ;  /* 0x000000ffff097224 */ /* 0x000fe200078e0a09 */
[----:B------:R-:W-:-:S02]  /*06e0*/  FSETP.NEU.FTZ.AND P0, PT, R3, R6, PT ;  /* 0x000000060300720b */ /* 0x000fc40003f1d000 */
[----:B------:R-:W-:Y:S02]  /*06f0*/  SHF.L.U32 R8, R7, R8, RZ ;  /* 0x0000000807087219 */ /* 0x000fe400000006ff */
[----:B------:R-:W-:Y:S02]  /*0700*/  SEL R6, R9, RZ, P2 ;  /* 0x000000ff09067207 */ /* 0x000fe40001000000 */
[----:B------:R-:W-:Y:S02]  /*0710*/  ISETP.NE.AND P1, PT, R8, RZ, P1 ;  /* 0x000000ff0800720c */ /* 0x000fe40000f25270 */
[----:B------:R-:W-:Y:S02]  /*0720*/  SHF.R.U32.HI R6, RZ, R6, R7 ;  /* 0x00000006ff067219 */ /* 0x000fe40000011607 */
[----:B------:R-:W-:Y:S02]  /*0730*/  PLOP3.LUT P0, PT, P0, P1, PT, 0xf8, 0x8f ;  /* 0x00000000008f781c */ /* 0x000fe40000703f70 */
[----:B------:R-:W-:-:S02]  /*0740*/  SHF.R.U32.HI R8, RZ, 0x1, R6 ;  /* 0x00000001ff087819 */ /* 0x000fc40000011606 */
[----:B------:R-:W-:-:S04]  /*0750*/  SEL R3, RZ, 0x1, !P0 ;  /* 0x00000001ff037807 */ /* 0x000fc80004000000 */
[----:B------:R-:W-:-:S04]  /*0760*/  LOP3.LUT R3, R3, 0x1, R8, 0xf8, !PT ;  /* 0x0000000103037812 */ /* 0x000fc800078ef808 */
[----:B------:R-:W-:-:S05]  /*0770*/  LOP3.LUT R3, R3, R6, RZ, 0xc0, !PT ;  /* 0x0000000603037212 */ /* 0x000fca00078ec0ff */
[----:B------:R-:W-:-:S05]  /*0780*/  IMAD.IADD R3, R8, 0x1, R3 ;  /* 0x0000000108037824 */ /* 0x000fca00078e0203 */
[----:B------:R-:W-:Y:S01]  /*0790*/  LOP3.LUT R0, R3, R0, RZ, 0xfc, !PT ;  /* 0x0000000003007212 */ /* 0x000fe200078efcff */
[----:B------:R-:W-:Y:S06]  /*07a0*/  BRA `(.L_x_26) ;  /* 0x0000000000107947 */ /* 0x000fec0003800000 */
.L_x_25:
[----:B------:R-:W-:-:S04]  /*07b0*/  LOP3.LUT R0, R0, 0x80000000, RZ, 0xc0, !PT ;  /* 0x8000000000007812 */ /* 0x000fc800078ec0ff */
[----:B------:R-:W-:Y:S01]  /*07c0*/  LOP3.LUT R0, R0, 0x7f800000, RZ, 0xfc, !PT ;  /* 0x7f80000000007812 */ /* 0x000fe200078efcff */
[----:B------:R-:W-:Y:S06]  /*07d0*/  BRA `(.L_x_26) ;  /* 0x0000000000047947 */ /* 0x000fec0003800000 */
.L_x_24:
[----:B------:R-:W-:-:S07]  /*07e0*/  IMAD R0, R7, 0x800000, R0 ;  /* 0x0080000007007824 */ /* 0x000fce00078e0200 */
.L_x_26:
[----:B------:R-:W-:Y:S05]  /*07f0*/  BSYNC.RECONVERGENT B2 ;  /* 0x0000000000027941 */ /* 0x000fea0003800200 */
.L_x_23:
[----:B------:R-:W-:Y:S05]  /*0800*/  BRA `(.L_x_27) ;  /* 0x0000000000207947 */ /* 0x000fea0003800000 */
.L_x_22:
[----:B------:R-:W-:-:S04]  /*0810*/  LOP3.LUT R0, R9, 0x80000000, R8, 0x48, !PT ;  /* 0x8000000009007812 */ /* 0x000fc800078e4808 */
[----:B------:R-:W-:Y:S01]  /*0820*/  LOP3.LUT R0, R0, 0x7f800000, RZ, 0xfc, !PT ;  /* 0x7f80000000007812 */ /* 0x000fe200078efcff */
[----:B------:R-:W-:Y:S06]  /*0830*/  BRA `(.L_x_27) ;  /* 0x0000000000147947 */ /* 0x000fec0003800000 */
.L_x_21:
[----:B------:R-:W-:Y:S01]  /*0840*/  LOP3.LUT R0, R9, 0x80000000, R8, 0x48, !PT ;  /* 0x8000000009007812 */ /* 0x000fe200078e4808 */
[----:B------:R-:W-:Y:S06]  /*0850*/  BRA `(.L_x_27) ;  /* 0x00000000000c7947 */ /* 0x000fec0003800000 */
.L_x_20:
[----:B------:R-:W0:Y:S01]  /*0860*/  MUFU.RSQ R0, -QNAN ;  /* 0xffc0000000007908 */ /* 0x000e220000001400 */
[----:B------:R-:W-:Y:S05]  /*0870*/  BRA `(.L_x_27) ;  /* 0x0000000000047947 */ /* 0x000fea0003800000 */
.L_x_19:
[----:B------:R-:W-:-:S07]  /*0880*/  FADD.FTZ R0, R0, R3 ;  /* 0x0000000300007221 */ /* 0x000fce0000010000 */
.L_x_27:
[----:B------:R-:W-:Y:S05]  /*0890*/  BSYNC.RECONVERGENT B1 ;  /* 0x0000000000017941 */ /* 0x000fea0003800200 */
.L_x_17:
[----:B------:R-:W-:-:S04]  /*08a0*/  IMAD.MOV.U32 R3, RZ, RZ, 0x0 ;  /* 0x00000000ff037424 */ /* 0x000fc800078e00ff */
[----:B0-----:R-:W-:Y:S05]  /*08b0*/  RET.REL.NODEC R2 `(_Z9computeRoPffiii) ;  /* 0xfffffff402d07950 */ /* 0x001fea0003c3ffff */
.L_x_28:
        /* <DEDUP_REMOVED lines=12> */
.L_x_29:


//--------------------- .nv.shared.reserved.0     --------------------------
	.section	.nv.shared.reserved.0,"aw",@nobits
	.weak		__nv_reservedSMEM_offset_0_alias
	.size		__nv_reservedSMEM_offset_0_alias, 0, 64
	.other		__nv_reservedSMEM_offset_0_alias,@"STO_CUDA_RESERVED_SHARED STV_DEFAULT"
__nv_reservedSMEM_offset_0_alias:
	.zero		0
	.zero		64


//--------------------- .nv.constant0._Z18lint2d_extract_gpuPfiiS_S_PiS0_S_S_S_S_ --------------------------
	.section	.nv.constant0._Z18lint2d_extract_gpuPfiiS_S_PiS0_S_S_S_S_,"a",@progbits
	.sectionflags	@""
	.align	4
.nv.constant0._Z18lint2d_extract_gpuPfiiS_S_PiS0_S_S_S_S_:
	.zero		976


//--------------------- .nv.constant0._Z21sponge2d_apply_LR_gpuPfS_iii --------------------------
	.section	.nv.constant0._Z21sponge2d_apply_LR_gpuPfS_iii,"a",@progbits
	.sectionflags	@""
	.align	4
.nv.constant0._Z21sponge2d_apply_LR_gpuPfS_iii:
	.zero		924


//--------------------- .nv.constant0._Z21sponge2d_apply_TB_gpuPfS_iii --------------------------
	.section	.nv.constant0._Z21sponge2d_apply_TB_gpuPfS_iii,"a",@progbits
	.sectionflags	@""
	.align	4
.nv.constant0._Z21sponge2d_apply_TB_gpuPfS_iii:
	.zero		924


//--------------------- .nv.constant0._Z21abcone2d_apply_TB_gpuPfS_S_S_iii --------------------------
	.section	.nv.constant0._Z21abcone2d_apply_TB_gpuPfS_S_S_iii,"a",@progbits
	.sectionflags	@""
	.align	4
.nv.constant0._Z21abcone2d_apply_TB_gpuPfS_S_S_iii:
	.zero		940


//--------------------- .nv.constant0._Z21abcone2d_apply_LR_gpuPfS_S_S_ii --------------------------
	.section	.nv.constant0._Z21abcone2d_apply_LR_gpuPfS_S_S_ii,"a",@progbits
	.sectionflags	@""
	.align	4
.nv.constant0._Z21abcone2d_apply_LR_gpuPfS_S_S_ii:
	.zero		936


//--------------------- .nv.constant0._Z8stepTimePfS_S_S_S_S_S_S_S_ii --------------------------
	.section	.nv.constant0._Z8stepTimePfS_S_S_S_S_S_S_S_ii,"a",@progbits
	.sectionflags	@""
	.align	4
.nv.constant0._Z8stepTimePfS_S_S_S_S_S_S_S_ii:
	.zero		976


//--------------------- .nv.constant0._Z20stressToAccelerationPfS_S_S_S_ffii --------------------------
	.section	.nv.constant0._Z20stressToAccelerationPfS_S_S_S_ffii,"a",@progbits
	.sectionflags	@""
	.align	4
.nv.constant0._Z20stressToAccelerationPfS_S_S_S_ffii:
	.zero		952


//--------------------- .nv.constant0._Z15lint2d_bell_gpuPfS_S_S_S_S_S_PiS0_iiiiii --------------------------
	.section	.nv.constant0._Z15lint2d_bell_gpuPfS_S_S_S_S_S_PiS0_iiiiii,"a",@progbits
	.sectionflags	@""
	.align	4
.nv.constant0._Z15lint2d_bell_gpuPfS_S_S_S_S_S_PiS0_iiiiii:
	.zero		992


//--------------------- .nv.constant0._Z8freeSurfPfS_ii --------------------------
	.section	.nv.constant0._Z8freeSurfPfS_ii,"a",@progbits
	.sectionflags	@""
	.align	4
.nv.constant0._Z8freeSurfPfS_ii:
	.zero		920


//--------------------- .nv.constant0._Z27dispToStrain_strainToStressPfS_S_S_S_S_S_S_S_ffiii --------------------------
	.section	.nv.constant0._Z27dispToStrain_strainToStressPfS_S_S_S_S_S_S_S_ffiii,"a",@progbits
	.sectionflags	@""
	.align	4
.nv.constant0._Z27dispToStrain_strainToStressPfS_S_S_S_S_S_S_S_ffiii:
	.zero		988


//--------------------- .nv.constant0._Z9computeRoPffiii --------------------------
	.section	.nv.constant0._Z9computeRoPffiii,"a",@progbits
	.sectionflags	@""
	.align	4
.nv.constant0._Z9computeRoPffiii:
	.zero		920


//--------------------- SYMBOLS --------------------------

	.type		.nv.reservedSmem.offset0,@object
	.size		.nv.reservedSmem.offset0,0x4
